	.target	sm_120a

	.elftype	@"ET_EXEC"


//--------------------- .note.nv.tkinfo           --------------------------
	.section	.note.nv.tkinfo,"",@"SHT_NOTE"
	.sectionflags	@"SHF_NOTE_NV_TKINFO"
	.tkinfo
        /*0018*/ 	.word	0x00000080
        /*0030*/ 	.string	""
        /*0030*/ 	.string	"ptxas"
        /*0030*/ 	.string	"Cuda compilation tools, release 12.8, V12.8.93"
        /*0030*/ 	.string	"Build cuda_12.8.r12.8/compiler.35583870_0"
        /*0030*/ 	.string	"-v  -lineinfo  -arch sm_120a "



//--------------------- .note.nv.cuver            --------------------------
	.section	.note.nv.cuver,"",@"SHT_NOTE"
	.sectionflags	@"SHF_NOTE_NV_CUVER"
        /*0018*/ 	.short	0x0001
        /*001a*/ 	.short	0x0078
        /*001c*/ 	.short	0x0001
        /*001e*/ 	.short	0x0000
        /*0020*/ 	.short	0x0001
        /*0022*/ 	.short	0x0000


//--------------------- .nv.info                  --------------------------
	.section	.nv.info,"",@"SHT_CUDA_INFO"
	.align	4


	//----- nvinfo : EIATTR_REGCOUNT
	.align		4
        /*0000*/ 	.byte	0x04, 0x2f
        /*0002*/ 	.short	(.L_2 - .L_1)
	.align		4
.L_1:
        /*0004*/ 	.word	index@(triton_red_fused__to_copy_mean_pow_3)
        /*0008*/ 	.word	0x00000028


	//----- nvinfo : EIATTR_FRAME_SIZE
	.align		4
.L_2:
        /*000c*/ 	.byte	0x04, 0x11
        /*000e*/ 	.short	(.L_4 - .L_3)
	.align		4
.L_3:
        /*0010*/ 	.word	index@(triton_red_fused__to_copy_mean_pow_3)
        /*0014*/ 	.word	0x00000000


	//----- nvinfo : EIATTR_MIN_STACK_SIZE
	.align		4
.L_4:
        /*0018*/ 	.byte	0x04, 0x12
        /*001a*/ 	.short	(.L_6 - .L_5)
	.align		4
.L_5:
        /*001c*/ 	.word	index@(triton_red_fused__to_copy_mean_pow_3)
        /*0020*/ 	.word	0x00000000
.L_6:


//--------------------- .nv.info.triton_red_fused__to_copy_mean_pow_3 --------------------------
	.section	.nv.info.triton_red_fused__to_copy_mean_pow_3,"",@"SHT_CUDA_INFO"
	.sectionflags	@""
	.align	4


	//----- nvinfo : EIATTR_CUDA_API_VERSION
	.align		4
        /*0000*/ 	.byte	0x04, 0x37
        /*0002*/ 	.short	(.L_8 - .L_7)
.L_7:
        /*0004*/ 	.word	0x00000080


	//----- nvinfo : EIATTR_KPARAM_INFO
	.align		4
.L_8:
        /*0008*/ 	.byte	0x04, 0x17
        /*000a*/ 	.short	(.L_10 - .L_9)
.L_9:
        /*000c*/ 	.word	0x00000000
        /*0010*/ 	.short	0x0009
        /*0012*/ 	.short	0x0040
        /*0014*/ 	.byte	0x00, 0xf4, 0x21, 0x00


	//----- nvinfo : EIATTR_KPARAM_INFO
	.align		4
.L_10:
        /*0018*/ 	.byte	0x04, 0x17
        /*001a*/ 	.short	(.L_12 - .L_11)
.L_11:
        /*001c*/ 	.word	0x00000000
        /*0020*/ 	.short	0x0008
        /*0022*/ 	.short	0x003c
        /*0024*/ 	.byte	0x00, 0xf0, 0x11, 0x00


	//----- nvinfo : EIATTR_KPARAM_INFO
	.align		4
.L_12:
        /*0028*/ 	.byte	0x04, 0x17
        /*002a*/ 	.short	(.L_14 - .L_13)
.L_13:
        /*002c*/ 	.word	0x00000000
        /*0030*/ 	.short	0x0007
        /*0032*/ 	.short	0x0038
        /*0034*/ 	.byte	0x00, 0xf0, 0x11, 0x00


	//----- nvinfo : EIATTR_KPARAM_INFO
	.align		4
.L_14:
        /*0038*/ 	.byte	0x04, 0x17
        /*003a*/ 	.short	(.L_16 - .L_15)
.L_15:
        /*003c*/ 	.word	0x00000000
        /*0040*/ 	.short	0x0006
        /*0042*/ 	.short	0x0030
        /*0044*/ 	.byte	0x00, 0xf4, 0x21, 0x00


	//----- nvinfo : EIATTR_KPARAM_INFO
	.align		4
.L_16:
        /*0048*/ 	.byte	0x04, 0x17
        /*004a*/ 	.short	(.L_18 - .L_17)
.L_17:
        /*004c*/ 	.word	0x00000000
        /*0050*/ 	.short	0x0005
        /*0052*/ 	.short	0x0028
        /*0054*/ 	.byte	0x00, 0xf4, 0x21, 0x00


	//----- nvinfo : EIATTR_KPARAM_INFO
	.align		4
.L_18:
        /*0058*/ 	.byte	0x04, 0x17
        /*005a*/ 	.short	(.L_20 - .L_19)
.L_19:
        /*005c*/ 	.word	0x00000000
        /*0060*/ 	.short	0x0004
        /*0062*/ 	.short	0x0020
        /*0064*/ 	.byte	0x00, 0xf4, 0x21, 0x00


	//----- nvinfo : EIATTR_KPARAM_INFO
	.align		4
.L_20:
        /*0068*/ 	.byte	0x04, 0x17
        /*006a*/ 	.short	(.L_22 - .L_21)
.L_21:
        /*006c*/ 	.word	0x00000000
        /*0070*/ 	.short	0x0003
        /*0072*/ 	.short	0x0018
        /*0074*/ 	.byte	0x00, 0xf4, 0x21, 0x00


	//----- nvinfo : EIATTR_KPARAM_INFO
	.align		4
.L_22:
        /*0078*/ 	.byte	0x04, 0x17
        /*007a*/ 	.short	(.L_24 - .L_23)
.L_23:
        /*007c*/ 	.word	0x00000000
        /*0080*/ 	.short	0x0002
        /*0082*/ 	.short	0x0010
        /*0084*/ 	.byte	0x00, 0xf4, 0x21, 0x00


	//----- nvinfo : EIATTR_KPARAM_INFO
	.align		4
.L_24:
        /*0088*/ 	.byte	0x04, 0x17
        /*008a*/ 	.short	(.L_26 - .L_25)
.L_25:
        /*008c*/ 	.word	0x00000000
        /*0090*/ 	.short	0x0001
        /*0092*/ 	.short	0x0008
        /*0094*/ 	.byte	0x00, 0xf4, 0x21, 0x00


	//----- nvinfo : EIATTR_KPARAM_INFO
	.align		4
.L_26:
        /*0098*/ 	.byte	0x04, 0x17
        /*009a*/ 	.short	(.L_28 - .L_27)
.L_27:
        /*009c*/ 	.word	0x00000000
        /*00a0*/ 	.short	0x0000
        /*00a2*/ 	.short	0x0000
        /*00a4*/ 	.byte	0x00, 0xf4, 0x21, 0x00


	//----- nvinfo : EIATTR_SPARSE_MMA_MASK
	.align		4
.L_28:
        /*00a8*/ 	.byte	0x03, 0x50
        /*00aa*/ 	.short	0x0000


	//----- nvinfo : EIATTR_MAXREG_COUNT
	.align		4
        /*00ac*/ 	.byte	0x03, 0x1b
        /*00ae*/ 	.short	0x00ff


	//----- nvinfo : EIATTR_NUM_BARRIERS
	.align		4
        /*00b0*/ 	.byte	0x02, 0x4c
        /*00b2*/ 	.byte	0x01
	.zero		1


	//----- nvinfo : EIATTR_COOP_GROUP_MASK_REGIDS
	.align		4
        /*00b4*/ 	.byte	0x04, 0x29
        /*00b6*/ 	.short	(.L_30 - .L_29)


	//   ....[0]....
.L_29:
        /*00b8*/ 	.word	0xffffffff


	//   ....[1]....
        /*00bc*/ 	.word	0xffffffff


	//   ....[2]....
        /*00c0*/ 	.word	0xffffffff


	//   ....[3]....
        /*00c4*/ 	.word	0xffffffff


	//   ....[4]....
        /*00c8*/ 	.word	0xffffffff


	//   ....[5]....
        /*00cc*/ 	.word	0xffffffff


	//   ....[6]....
        /*00d0*/ 	.word	0xffffffff


	//   ....[7]....
        /*00d4*/ 	.word	0xffffffff


	//   ....[8]....
        /*00d8*/ 	.word	0xffffffff


	//   ....[9]....
        /*00dc*/ 	.word	0xffffffff


	//   ....[10]....
        /*00e0*/ 	.word	0xffffffff


	//   ....[11]....
        /*00e4*/ 	.word	0xffffffff


	//   ....[12]....
        /*00e8*/ 	.word	0xffffffff


	//   ....[13]....
        /*00ec*/ 	.word	0xffffffff


	//   ....[14]....
        /*00f0*/ 	.word	0xffffffff


	//   ....[15]....
        /*00f4*/ 	.word	0xffffffff


	//----- nvinfo : EIATTR_COOP_GROUP_INSTR_OFFSETS
	.align		4
.L_30:
        /*00f8*/ 	.byte	0x04, 0x28
        /*00fa*/ 	.short	(.L_32 - .L_31)


	//   ....[0]....
.L_31:
        /*00fc*/ 	.word	0x000005f0


	//   ....[1]....
        /*0100*/ 	.word	0x00000610


	//   ....[2]....
        /*0104*/ 	.word	0x00000630


	//   ....[3]....
        /*0108*/ 	.word	0x00000660


	//   ....[4]....
        /*010c*/ 	.word	0x00000680


	//   ....[5]....
        /*0110*/ 	.word	0x000006e0


	//   ....[6]....
        /*0114*/ 	.word	0x00000700


	//   ....[7]....
        /*0118*/ 	.word	0x00000730


	//   ....[8]....
        /*011c*/ 	.word	0x00000ba0


	//   ....[9]....
        /*0120*/ 	.word	0x00000bc0


	//   ....[10]....
        /*0124*/ 	.word	0x00000be0


	//   ....[11]....
        /*0128*/ 	.word	0x00000c10


	//   ....[12]....
        /*012c*/ 	.word	0x00000c30


	//   ....[13]....
        /*0130*/ 	.word	0x00000ca0


	//   ....[14]....
        /*0134*/ 	.word	0x00000cc0


	//   ....[15]....
        /*0138*/ 	.word	0x00000cf0


	//----- nvinfo : EIATTR_VRC_CTA_INIT_COUNT
	.align		4
.L_32:
        /*013c*/ 	.byte	0x02, 0x4a
	.zero		1
	.zero		1


	//----- nvinfo : EIATTR_EXIT_INSTR_OFFSETS
	.align		4
        /*0140*/ 	.byte	0x04, 0x1c
        /*0142*/ 	.short	(.L_34 - .L_33)


	//   ....[0]....
.L_33:
        /*0144*/ 	.word	0x000049b0


	//----- nvinfo : EIATTR_REQNTID
	.align		4
.L_34:
        /*0148*/ 	.byte	0x04, 0x10
        /*014a*/ 	.short	(.L_36 - .L_35)
.L_35:
        /*014c*/ 	.word	0x00000100
        /*0150*/ 	.word	0x00000001
        /*0154*/ 	.word	0x00000001


	//----- nvinfo : EIATTR_CBANK_PARAM_SIZE
	.align		4
.L_36:
        /*0158*/ 	.byte	0x03, 0x19
        /*015a*/ 	.short	0x0048


	//----- nvinfo : EIATTR_PARAM_CBANK
	.align		4
        /*015c*/ 	.byte	0x04, 0x0a
        /*015e*/ 	.short	(.L_38 - .L_37)
	.align		4
.L_37:
        /*0160*/ 	.word	index@(.nv.constant0.triton_red_fused__to_copy_mean_pow_3)
        /*0164*/ 	.short	0x0380
        /*0166*/ 	.short	0x0048


	//----- nvinfo : EIATTR_SW_WAR
	.align		4
.L_38:
        /*0168*/ 	.byte	0x04, 0x36
        /*016a*/ 	.short	(.L_40 - .L_39)
.L_39:
        /*016c*/ 	.word	0x00000000
.L_40:


//--------------------- .nv.compat                --------------------------
	.section	.nv.compat,"",@"SHT_CUDA_COMPAT_INFO"
	.align	4
        /*0000*/ 	.byte	0x02, 0x02, 0x01, 0x00, 0x02, 0x05, 0x05, 0x00, 0x02, 0x03, 0x00, 0x00, 0x02, 0x06, 0x01, 0x00


//--------------------- .nv.callgraph             --------------------------
	.section	.nv.callgraph,"",@"SHT_CUDA_CALLGRAPH"
	.align	4
	.sectionentsize	8
	.align		4
        /*0000*/ 	.word	0x00000000
	.align		4
        /*0004*/ 	.word	0xffffffff
	.align		4
        /*0008*/ 	.word	0x00000000
	.align		4
        /*000c*/ 	.word	0xfffffffe
	.align		4
        /*0010*/ 	.word	0x00000000
	.align		4
        /*0014*/ 	.word	0xfffffffd
	.align		4
        /*0018*/ 	.word	0x00000000
	.align		4
        /*001c*/ 	.word	0xfffffffc


//--------------------- .nv.constant4             --------------------------
	.section	.nv.constant4,"a",@progbits
	.align	8
	.align		8
.nv.constant4:
        /*0000*/ 	.dword	_$_str


//--------------------- .text.triton_red_fused__to_copy_mean_pow_3 --------------------------
	.section	.text.triton_red_fused__to_copy_mean_pow_3,"ax",@progbits
	.align	128
        .global         triton_red_fused__to_copy_mean_pow_3
        .type           triton_red_fused__to_copy_mean_pow_3,@function
        .size           triton_red_fused__to_copy_mean_pow_3,(.L_x_1 - triton_red_fused__to_copy_mean_pow_3)
        .other          triton_red_fused__to_copy_mean_pow_3,@"STO_CUDA_ENTRY STV_DEFAULT"
triton_red_fused__to_copy_mean_pow_3:
.text.triton_red_fused__to_copy_mean_pow_3:
[----:B------:R-:W-:Y:S01]  /*0000*/  LDC R1, c[0x0][0x37c] ;  /* 0x0000df00ff017b82 */ /* 0x000fe20000000800 */
[----:B------:R-:W0:Y:S07]  /*0010*/  S2R R18, SR_CTAID.X ;  /* 0x0000000000127919 */ /* 0x000e2e0000002500 */
[----:B------:R-:W1:Y:S01]  /*0020*/  LDC.64 R8, c[0x0][0x380] ;  /* 0x0000e000ff087b82 */ /* 0x000e620000000a00 */
[----:B------:R-:W-:Y:S01]  /*0030*/  UMOV UR5, 0xf0 ;  /* 0x000000f000057882 */ /* 0x000fe20000000000 */
[----:B------:R-:W2:Y:S01]  /*0040*/  S2R R24, SR_TID.X ;  /* 0x0000000000187919 */ /* 0x000ea20000002100 */
[----:B------:R-:W-:Y:S01]  /*0050*/  USHF.R.U32 UR6, UR5, 0x4, URZ ;  /* 0x0000000405067899 */ /* 0x000fe200080016ff */
[----:B------:R-:W-:-:S03]  /*0060*/  UMOV UR7, 0x140 ;  /* 0x0000014000077882 */ /* 0x000fc60000000000 */
[----:B------:R-:W-:-:S04]  /*0070*/  ULOP3.LUT UR7, UR7, 0xf, UR6, 0xf8, !UPT ;  /* 0x0000000f07077892 */ /* 0x000fc8000f8ef806 */
[----:B------:R-:W-:Y:S01]  /*0080*/  USHF.L.U32 UR7, UR7, 0x14, URZ ;  /* 0x0000001407077899 */ /* 0x000fe200080006ff */
[----:B------:R-:W-:Y:S01]  /*0090*/  UMOV UR6, URZ ;  /* 0x000000ff00067c82 */ /* 0x000fe20008000000 */
[----:B------:R-:W-:Y:S01]  /*00a0*/  UMOV UR4, 0x400 ;  /* 0x0000040000047882 */ /* 0x000fe20000000000 */
[----:B------:R-:W3:Y:S01]  /*00b0*/  LDCU.128 UR12, c[0x0][0x3a0] ;  /* 0x00007400ff0c77ac */ /* 0x000ee20008000c00 */
[----:B0-----:R-:W-:Y:S01]  /*00c0*/  IMAD R5, R18, 0x1400, RZ ;  /* 0x0000140012057824 */ /* 0x001fe200078e02ff */
[----:B--2---:R-:W-:-:S04]  /*00d0*/  SHF.L.U32 R0, R24, 0x1, RZ ;  /* 0x0000000118007819 */ /* 0x004fc800000006ff */
[----:B------:R-:W-:-:S05]  /*00e0*/  LOP3.LUT R2, R5, 0x1fe, R0, 0xf8, !PT ;  /* 0x000001fe05027812 */ /* 0x000fca00078ef800 */
[C-C-:B-1----:R-:W-:Y:S01]  /*00f0*/  IMAD.WIDE R6, R2.reuse, 0x2, R8.reuse ;  /* 0x0000000202067825 */ /* 0x142fe200078e0208 */
[C---:B------:R-:W-:Y:S02]  /*0100*/  IADD3 R31, PT, PT, R2.reuse, 0x400, RZ ;  /* 0x00000400021f7810 */ /* 0x040fe40007ffe0ff */
[C---:B------:R-:W-:Y:S02]  /*0110*/  IADD3 R15, PT, PT, R2.reuse, 0x600, RZ ;  /* 0x00000600020f7810 */ /* 0x040fe40007ffe0ff */
[----:B------:R-:W2:Y:S01]  /*0120*/  LDG.E.EL R20, desc[UR6][R6.64+0x400] ;  /* 0x0004000606147981 */ /* 0x000ea2000c2e1900 */
[--C-:B------:R-:W-:Y:S01]  /*0130*/  IMAD.WIDE R10, R31, 0x2, R8.reuse ;  /* 0x000000021f0a7825 */ /* 0x100fe200078e0208 */
[C---:B------:R-:W-:Y:S02]  /*0140*/  IADD3 R17, PT, PT, R2.reuse, 0x800, RZ ;  /* 0x0000080002117810 */ /* 0x040fe40007ffe0ff */
[----:B------:R0:W4:Y:S01]  /*0150*/  LDG.E.EL R26, desc[UR6][R6.64] ;  /* 0x00000006061a7981 */ /* 0x000122000c2e1900 */
[----:B------:R-:W-:Y:S01]  /*0160*/  IMAD.WIDE R12, R15, 0x2, R8 ;  /* 0x000000020f0c7825 */ /* 0x000fe200078e0208 */
[----:B------:R-:W-:-:S02]  /*0170*/  IADD3 R25, PT, PT, R2, 0xa00, RZ ;  /* 0x00000a0002197810 */ /* 0x000fc40007ffe0ff */
[----:B------:R1:W5:Y:S01]  /*0180*/  LDG.E.EL R22, desc[UR6][R10.64] ;  /* 0x000000060a167981 */ /* 0x000362000c2e1900 */
[--C-:B------:R-:W-:Y:S01]  /*0190*/  IMAD.WIDE R28, R17, 0x2, R8.reuse ;  /* 0x00000002111c7825 */ /* 0x100fe200078e0208 */
[C---:B------:R-:W-:Y:S02]  /*01a0*/  IADD3 R23, PT, PT, R2.reuse, 0xc00, RZ ;  /* 0x00000c0002177810 */ /* 0x040fe40007ffe0ff */
[----:B------:R3:W5:Y:S01]  /*01b0*/  LDG.E.EL R16, desc[UR6][R12.64] ;  /* 0x000000060c107981 */ /* 0x000762000c2e1900 */
[--C-:B------:R-:W-:Y:S01]  /*01c0*/  IMAD.WIDE R32, R25, 0x2, R8.reuse ;  /* 0x0000000219207825 */ /* 0x100fe200078e0208 */
[C---:B------:R-:W-:Y:S02]  /*01d0*/  IADD3 R19, PT, PT, R2.reuse, 0xe00, RZ ;  /* 0x00000e0002137810 */ /* 0x040fe40007ffe0ff */
[----:B------:R3:W5:Y:S01]  /*01e0*/  LDG.E.EL R4, desc[UR6][R28.64] ;  /* 0x000000061c047981 */ /* 0x000762000c2e1900 */
[----:B0-----:R-:W-:Y:S01]  /*01f0*/  IMAD.WIDE R6, R23, 0x2, R8 ;  /* 0x0000000217067825 */ /* 0x001fe200078e0208 */
[----:B------:R-:W-:-:S02]  /*0200*/  IADD3 R21, PT, PT, R2, 0x1000, RZ ;  /* 0x0000100002157810 */ /* 0x000fc40007ffe0ff */
[----:B------:R0:W5:Y:S01]  /*0210*/  LDG.E.EL R32, desc[UR6][R32.64] ;  /* 0x0000000620207981 */ /* 0x000162000c2e1900 */
[----:B-1----:R-:W-:-:S03]  /*0220*/  IMAD.WIDE R10, R19, 0x2, R8 ;  /* 0x00000002130a7825 */ /* 0x002fc600078e0208 */
[----:B------:R-:W5:Y:S01]  /*0230*/  LDG.E.EL R6, desc[UR6][R6.64] ;  /* 0x0000000606067981 */ /* 0x000f62000c2e1900 */
[--C-:B---3--:R-:W-:Y:S01]  /*0240*/  IMAD.WIDE R12, R21, 0x2, R8.reuse ;  /* 0x00000002150c7825 */ /* 0x108fe200078e0208 */
[----:B------:R-:W-:Y:S02]  /*0250*/  IADD3 R27, PT, PT, R2, 0x1200, RZ ;  /* 0x00001200021b7810 */ /* 0x000fe40007ffe0ff */
[----:B------:R-:W3:Y:S03]  /*0260*/  LDG.E.EL R10, desc[UR6][R10.64] ;  /* 0x000000060a0a7981 */ /* 0x000ee6000c2e1900 */
[----:B------:R-:W-:Y:S01]  /*0270*/  IMAD.WIDE R28, R27, 0x2, R8 ;  /* 0x000000021b1c7825 */ /* 0x000fe200078e0208 */
[----:B------:R-:W3:Y:S05]  /*0280*/  LDG.E.EL R12, desc[UR6][R12.64] ;  /* 0x000000060c0c7981 */ /* 0x000eea000c2e1900 */
[----:B------:R-:W3:Y:S01]  /*0290*/  LDG.E.EL R28, desc[UR6][R28.64] ;  /* 0x000000061c1c7981 */ /* 0x000ee2000c2e1900 */
[----:B------:R-:W1:Y:S01]  /*02a0*/  S2UR UR6, SR_CgaCtaId ;  /* 0x00000000000679c3 */ /* 0x000e620000008800 */
[----:B------:R-:W-:Y:S01]  /*02b0*/  LOP3.LUT P0, RZ, R24, 0x1f, RZ, 0xc0, !PT ;  /* 0x0000001f18ff7812 */ /* 0x000fe2000780c0ff */
[----:B------:R-:W-:Y:S01]  /*02c0*/  USHF.R.U32 UR8, UR5, 0x4, URZ ;  /* 0x0000000405087899 */ /* 0x000fe200080016ff */
[----:B------:R-:W-:-:S03]  /*02d0*/  UMOV UR9, 0x140 ;  /* 0x0000014000097882 */ /* 0x000fc60000000000 */
[----:B------:R-:W-:-:S04]  /*02e0*/  ULOP3.LUT UR9, UR9, 0xf, UR8, 0xf8, !UPT ;  /* 0x0000000f09097892 */ /* 0x000fc8000f8ef808 */
[----:B------:R-:W-:Y:S01]  /*02f0*/  USHF.L.U32 UR9, UR9, 0x14, URZ ;  /* 0x0000001409097899 */ /* 0x000fe200080006ff */
[----:B------:R-:W-:Y:S01]  /*0300*/  UMOV UR8, URZ ;  /* 0x000000ff00087c82 */ /* 0x000fe20008000000 */
[C---:B------:R-:W-:Y:S01]  /*0310*/  ISETP.GE.U32.AND P1, PT, R24.reuse, 0x8, PT ;  /* 0x000000081800780c */ /* 0x040fe20003f26070 */
[----:B------:R-:W-:Y:S01]  /*0320*/  ISETP.NE.AND P2, PT, R24, RZ, PT ;  /* 0x000000ff1800720c */ /* 0x000fe20003f45270 */
[----:B-1----:R-:W-:Y:S01]  /*0330*/  ULEA UR6, UR6, UR4, 0x18 ;  /* 0x0000000406067291 */ /* 0x002fe2000f8ec0ff */
[--C-:B--2---:R-:W-:Y:S02]  /*0340*/  HADD2.F32 R30, -RZ, R20.reuse.H1_H1 ;  /* 0x30000014ff1e7230 */ /* 0x104fe40000004100 */
[----:B0-----:R-:W-:Y:S02]  /*0350*/  HADD2.F32 R33, -RZ, R20.H0_H0 ;  /* 0x20000014ff217230 */ /* 0x001fe40000004100 */
[--C-:B----4-:R-:W-:Y:S02]  /*0360*/  HADD2.F32 R20, -RZ, R26.reuse.H1_H1 ;  /* 0x3000001aff147230 */ /* 0x110fe40000004100 */
[----:B------:R-:W-:Y:S01]  /*0370*/  FMUL R35, R30, R30 ;  /* 0x0000001e1e237220 */ /* 0x000fe20000400000 */
[----:B------:R-:W-:-:S02]  /*0380*/  HADD2.F32 R26, -RZ, R26.H0_H0 ;  /* 0x2000001aff1a7230 */ /* 0x000fc40000004100 */
[----:B------:R-:W-:Y:S01]  /*0390*/  FMUL R33, R33, R33 ;  /* 0x0000002121217220 */ /* 0x000fe20000400000 */
[--C-:B-----5:R-:W-:Y:S02]  /*03a0*/  HADD2.F32 R30, -RZ, R22.reuse.H1_H1 ;  /* 0x30000016ff1e7230 */ /* 0x120fe40000004100 */
[----:B------:R-:W-:Y:S01]  /*03b0*/  FFMA R35, R20, R20, R35 ;  /* 0x0000001414237223 */ /* 0x000fe20000000023 */
[----:B------:R-:W-:Y:S02]  /*03c0*/  HADD2.F32 R22, -RZ, R22.H0_H0 ;  /* 0x20000016ff167230 */ /* 0x000fe40000004100 */
[----:B------:R-:W-:Y:S01]  /*03d0*/  FFMA R33, R26, R26, R33 ;  /* 0x0000001a1a217223 */ /* 0x000fe20000000021 */
[--C-:B------:R-:W-:Y:S02]  /*03e0*/  HADD2.F32 R20, -RZ, R16.reuse.H1_H1 ;  /* 0x30000010ff147230 */ /* 0x100fe40000004100 */
[----:B------:R-:W-:Y:S01]  /*03f0*/  FFMA R35, R30, R30, R35 ;  /* 0x0000001e1e237223 */ /* 0x000fe20000000023 */
[----:B------:R-:W-:-:S02]  /*0400*/  HADD2.F32 R16, -RZ, R16.H0_H0 ;  /* 0x20000010ff107230 */ /* 0x000fc40000004100 */
[----:B------:R-:W-:Y:S01]  /*0410*/  FFMA R33, R22, R22, R33 ;  /* 0x0000001616217223 */ /* 0x000fe20000000021 */
[--C-:B------:R-:W-:Y:S02]  /*0420*/  HADD2.F32 R22, -RZ, R4.reuse.H1_H1 ;  /* 0x30000004ff167230 */ /* 0x100fe40000004100 */
        /* <DEDUP_REMOVED lines=11> */
[--C-:B---3--:R-:W-:Y:S02]  /*04e0*/  HADD2.F32 R16, -RZ, R10.reuse.H1_H1 ;  /* 0x3000000aff107230 */ /* 0x108fe40000004100 */
[----:B------:R-:W-:Y:S01]  /*04f0*/  FFMA R35, R4, R4, R35 ;  /* 0x0000000404237223 */ /* 0x000fe20000000023 */
[----:B------:R-:W-:-:S02]  /*0500*/  HADD2.F32 R10, -RZ, R10.H0_H0 ;  /* 0x2000000aff0a7230 */ /* 0x000fc40000004100 */
[----:B------:R-:W-:Y:S01]  /*0510*/  FFMA R33, R6, R6, R33 ;  /* 0x0000000606217223 */ /* 0x000fe20000000021 */
[--C-:B------:R-:W-:Y:S02]  /*0520*/  HADD2.F32 R4, -RZ, R12.reuse.H1_H1 ;  /* 0x3000000cff047230 */ /* 0x100fe40000004100 */
[----:B------:R-:W-:Y:S01]  /*0530*/  FFMA R35, R16, R16, R35 ;  /* 0x0000001010237223 */ /* 0x000fe20000000023 */
[----:B------:R-:W-:Y:S02]  /*0540*/  HADD2.F32 R12, -RZ, R12.H0_H0 ;  /* 0x2000000cff0c7230 */ /* 0x000fe40000004100 */
[----:B------:R-:W-:Y:S01]  /*0550*/  FFMA R33, R10, R10, R33 ;  /* 0x0000000a0a217223 */ /* 0x000fe20000000021 */
[----:B------:R-:W-:Y:S01]  /*0560*/  SHF.R.U32.HI R20, RZ, 0x3, R24 ;  /* 0x00000003ff147819 */ /* 0x000fe20000011618 */
[----:B------:R-:W-:Y:S01]  /*0570*/  FFMA R35, R4, R4, R35 ;  /* 0x0000000404237223 */ /* 0x000fe20000000023 */
[--C-:B------:R-:W-:Y:S02]  /*0580*/  HADD2.F32 R4, -RZ, R28.reuse.H1_H1 ;  /* 0x3000001cff047230 */ /* 0x100fe40000004100 */
[----:B------:R-:W-:Y:S01]  /*0590*/  FFMA R33, R12, R12, R33 ;  /* 0x0000000c0c217223 */ /* 0x000fe20000000021 */
[----:B------:R-:W-:Y:S01]  /*05a0*/  HADD2.F32 R28, -RZ, R28.H0_H0 ;  /* 0x2000001cff1c7230 */ /* 0x000fe20000004100 */
[----:B------:R-:W-:Y:S01]  /*05b0*/  LOP3.LUT R20, R20, 0x1c, RZ, 0xc0, !PT ;  /* 0x0000001c14147812 */ /* 0x000fe200078ec0ff */
[----:B------:R-:W-:-:S03]  /*05c0*/  FFMA R35, R4, R4, R35 ;  /* 0x0000000404237223 */ /* 0x000fc60000000023 */
[----:B------:R-:W-:-:S04]  /*05d0*/  FFMA R28, R28, R28, R33 ;  /* 0x0000001c1c1c7223 */ /* 0x000fc80000000021 */
[----:B------:R-:W-:-:S05]  /*05e0*/  FADD R28, R35, R28 ;  /* 0x0000001c231c7221 */ /* 0x000fca0000000000 */
[----:B------:R-:W0:Y:S02]  /*05f0*/  SHFL.BFLY PT, R7, R28, 0x10, 0x1f ;  /* 0x0e001f001c077f89 */ /* 0x000e2400000e0000 */
[----:B0-----:R-:W-:-:S05]  /*0600*/  FADD R7, R28, R7 ;  /* 0x000000071c077221 */ /* 0x001fca0000000000 */
[----:B------:R-:W0:Y:S02]  /*0610*/  SHFL.BFLY PT, R4, R7, 0x8, 0x1f ;  /* 0x0d001f0007047f89 */ /* 0x000e2400000e0000 */
[----:B0-----:R-:W-:-:S05]  /*0620*/  FADD R4, R7, R4 ;  /* 0x0000000407047221 */ /* 0x001fca0000000000 */
[----:B------:R-:W0:Y:S02]  /*0630*/  SHFL.BFLY PT, R11, R4, 0x4, 0x1f ;  /* 0x0c801f00040b7f89 */ /* 0x000e2400000e0000 */
[----:B0-----:R-:W-:Y:S01]  /*0640*/  FADD R11, R4, R11 ;  /* 0x0000000b040b7221 */ /* 0x001fe20000000000 */
[----:B------:R-:W-:-:S04]  /*0650*/  LEA R4, R24, UR6, 0x2 ;  /* 0x0000000618047c11 */ /* 0x000fc8000f8e10ff */
[----:B------:R-:W0:Y:S02]  /*0660*/  SHFL.BFLY PT, R6, R11, 0x2, 0x1f ;  /* 0x0c401f000b067f89 */ /* 0x000e2400000e0000 */
[----:B0-----:R-:W-:-:S05]  /*0670*/  FADD R6, R11, R6 ;  /* 0x000000060b067221 */ /* 0x001fca0000000000 */
[----:B------:R-:W0:Y:S02]  /*0680*/  SHFL.BFLY PT, R13, R6, 0x1, 0x1f ;  /* 0x0c201f00060d7f89 */ /* 0x000e2400000e0000 */
[----:B0-----:R-:W-:Y:S02]  /*0690*/  FADD R7, R6, R13 ;  /* 0x0000000d06077221 */ /* 0x001fe40000000000 */
[----:B------:R-:W0:Y:S03]  /*06a0*/  LDC.64 R12, c[0x0][0x388] ;  /* 0x0000e200ff0c7b82 */ /* 0x000e260000000a00 */
[----:B------:R-:W-:Y:S05]  /*06b0*/  @!P0 STS [R20+UR6], R7 ;  /* 0x0000000714008988 */ /* 0x000fea0008000806 */
[----:B------:R-:W-:Y:S06]  /*06c0*/  BAR.SYNC.DEFER_BLOCKING 0x0 ;  /* 0x0000000000007b1d */ /* 0x000fec0000010000 */
[----:B------:R-:W1:Y:S04]  /*06d0*/  @!P1 LDS R14, [R4] ;  /* 0x00000000040e9984 */ /* 0x000e680000000800 */
[----:B-1----:R-:W1:Y:S02]  /*06e0*/  SHFL.BFLY PT, R11, R14, 0x4, 0x1f ;  /* 0x0c801f000e0b7f89 */ /* 0x002e6400000e0000 */
[----:B-1----:R-:W-:-:S05]  /*06f0*/  FADD R11, R14, R11 ;  /* 0x0000000b0e0b7221 */ /* 0x002fca0000000000 */
[----:B------:R-:W1:Y:S02]  /*0700*/  SHFL.BFLY PT, R6, R11, 0x2, 0x1f ;  /* 0x0c401f000b067f89 */ /* 0x000e6400000e0000 */
[----:B-1----:R-:W-:Y:S01]  /*0710*/  FADD R16, R11, R6 ;  /* 0x000000060b107221 */ /* 0x002fe20000000000 */
[----:B0-----:R-:W-:-:S04]  /*0720*/  IMAD.WIDE R6, R2, 0x2, R12 ;  /* 0x0000000202067825 */ /* 0x001fc800078e020c */
[----:B------:R-:W0:Y:S02]  /*0730*/  SHFL.BFLY PT, R29, R16, 0x1, 0x1f ;  /* 0x0c201f00101d7f89 */ /* 0x000e2400000e0000 */
[----:B0-----:R-:W-:-:S05]  /*0740*/  FADD R33, R16, R29 ;  /* 0x0000001d10217221 */ /* 0x001fca0000000000 */
[----:B------:R0:W-:Y:S01]  /*0750*/  @!P2 STS [R4], R33 ;  /* 0x000000210400a388 */ /* 0x0001e20000000800 */
[----:B------:R-:W-:Y:S01]  /*0760*/  BAR.SYNC.DEFER_BLOCKING 0x0 ;  /* 0x0000000000007b1d */ /* 0x000fe20000010000 */
[----:B------:R-:W-:-:S04]  /*0770*/  IMAD.WIDE R10, R31, 0x2, R12 ;  /* 0x000000021f0a7825 */ /* 0x000fc800078e020c */
[----:B------:R-:W-:-:S04]  /*0780*/  IMAD.WIDE R14, R15, 0x2, R12 ;  /* 0x000000020f0e7825 */ /* 0x000fc800078e020c */
[--C-:B------:R-:W-:Y:S01]  /*0790*/  IMAD.WIDE R16, R17, 0x2, R12.reuse ;  /* 0x0000000211107825 */ /* 0x100fe200078e020c */
[----:B------:R-:W2:Y:S04]  /*07a0*/  LDG.E.EL R22, desc[UR8][R6.64+0x400] ;  /* 0x0004000806167981 */ /* 0x000ea8000c2e1900 */
[----:B------:R1:W3:Y:S04]  /*07b0*/  LDG.E.EL R26, desc[UR8][R6.64] ;  /* 0x00000008061a7981 */ /* 0x0002e8000c2e1900 */
[----:B------:R-:W4:Y:S01]  /*07c0*/  LDG.E.EL R10, desc[UR8][R10.64] ;  /* 0x000000080a0a7981 */ /* 0x000f22000c2e1900 */
[----:B------:R-:W-:-:S03]  /*07d0*/  IMAD.WIDE R28, R25, 0x2, R12 ;  /* 0x00000002191c7825 */ /* 0x000fc600078e020c */
[----:B------:R-:W5:Y:S04]  /*07e0*/  LDG.E.EL R14, desc[UR8][R14.64] ;  /* 0x000000080e0e7981 */ /* 0x000f68000c2e1900 */
[----:B------:R-:W5:Y:S01]  /*07f0*/  LDG.E.EL R16, desc[UR8][R16.64] ;  /* 0x0000000810107981 */ /* 0x000f62000c2e1900 */
[----:B------:R-:W-:-:S03]  /*0800*/  IMAD.WIDE R30, R23, 0x2, R12 ;  /* 0x00000002171e7825 */ /* 0x000fc600078e020c */
[----:B------:R1:W5:Y:S01]  /*0810*/  LDG.E.EL R28, desc[UR8][R28.64] ;  /* 0x000000081c1c7981 */ /* 0x000362000c2e1900 */
[----:B0-----:R-:W-:-:S03]  /*0820*/  IMAD.WIDE R32, R19, 0x2, R12 ;  /* 0x0000000213207825 */ /* 0x001fc600078e020c */
[----:B------:R-:W5:Y:S01]  /*0830*/  LDG.E.EL R30, desc[UR8][R30.64] ;  /* 0x000000081e1e7981 */ /* 0x000f62000c2e1900 */
[----:B-1----:R-:W-:-:S03]  /*0840*/  IMAD.WIDE R6, R21, 0x2, R12 ;  /* 0x0000000215067825 */ /* 0x002fc600078e020c */
[----:B------:R-:W5:Y:S01]  /*0850*/  LDG.E.EL R32, desc[UR8][R32.64] ;  /* 0x0000000820207981 */ /* 0x000f62000c2e1900 */
[----:B------:R-:W-:-:S03]  /*0860*/  IMAD.WIDE R34, R27, 0x2, R12 ;  /* 0x000000021b227825 */ /* 0x000fc600078e020c */
[----:B------:R5:W5:Y:S04]  /*0870*/  LDG.E.EL R6, desc[UR8][R6.64] ;  /* 0x0000000806067981 */ /* 0x000b68000c2e1900 */
[----:B------:R-:W5:Y:S01]  /*0880*/  LDG.E.EL R34, desc[UR8][R34.64] ;  /* 0x0000000822227981 */ /* 0x000f62000c2e1900 */
[----:B------:R-:W-:Y:S01]  /*0890*/  SHF.R.U32.HI R29, RZ, 0x1, R24 ;  /* 0x00000001ff1d7819 */ /* 0x000fe20000011618 */
[----:B------:R-:W-:-:S03]  /*08a0*/  USHF.R.U32 UR4, UR5, 0x4, URZ ;  /* 0x0000000405047899 */ /* 0x000fc600080016ff */
[----:B------:R-:W-:Y:S02]  /*08b0*/  UMOV UR5, 0x140 ;  /* 0x0000014000057882 */ /* 0x000fe40000000000 */
[----:B------:R-:W-:-:S04]  /*08c0*/  ULOP3.LUT UR5, UR5, 0xf, UR4, 0xf8, !UPT ;  /* 0x0000000f05057892 */ /* 0x000fc8000f8ef804 */
[----:B------:R-:W-:Y:S01]  /*08d0*/  USHF.L.U32 UR5, UR5, 0x14, URZ ;  /* 0x0000001405057899 */ /* 0x000fe200080006ff */
[----:B------:R-:W-:Y:S01]  /*08e0*/  UMOV UR4, URZ ;  /* 0x000000ff00047c82 */ /* 0x000fe20008000000 */
[----:B------:R-:W-:Y:S01]  /*08f0*/  SGXT.U32 R29, R29, 0x7 ;  /* 0x000000071d1d781a */ /* 0x000fe20000000000 */
[--C-:B--2---:R-:W-:Y:S02]  /*0900*/  HADD2.F32 R15, -RZ, R22.reuse.H1_H1 ;  /* 0x30000016ff0f7230 */ /* 0x104fe40000004100 */
[----:B------:R-:W-:Y:S02]  /*0910*/  HADD2.F32 R22, -RZ, R22.H0_H0 ;  /* 0x20000016ff167230 */ /* 0x000fe40000004100 */
[--C-:B---3--:R-:W-:Y:S02]  /*0920*/  HADD2.F32 R11, -RZ, R26.reuse.H1_H1 ;  /* 0x3000001aff0b7230 */ /* 0x108fe40000004100 */
[----:B------:R-:W-:Y:S01]  /*0930*/  FMUL R36, R15, R15 ;  /* 0x0000000f0f247220 */ /* 0x000fe20000400000 */
[----:B------:R-:W-:-:S02]  /*0940*/  HADD2.F32 R26, -RZ, R26.H0_H0 ;  /* 0x2000001aff1a7230 */ /* 0x000fc40000004100 */
[----:B------:R-:W-:Y:S01]  /*0950*/  FMUL R15, R22, R22 ;  /* 0x00000016160f7220 */ /* 0x000fe20000400000 */
[--C-:B----4-:R-:W-:Y:S02]  /*0960*/  HADD2.F32 R17, -RZ, R10.reuse.H1_H1 ;  /* 0x3000000aff117230 */ /* 0x110fe40000004100 */
[----:B------:R-:W-:Y:S01]  /*0970*/  FFMA R36, R11, R11, R36 ;  /* 0x0000000b0b247223 */ /* 0x000fe20000000024 */
[----:B------:R-:W-:Y:S02]  /*0980*/  HADD2.F32 R10, -RZ, R10.H0_H0 ;  /* 0x2000000aff0a7230 */ /* 0x000fe40000004100 */
[----:B------:R-:W-:Y:S01]  /*0990*/  FFMA R15, R26, R26, R15 ;  /* 0x0000001a1a0f7223 */ /* 0x000fe2000000000f */
[--C-:B-----5:R-:W-:Y:S02]  /*09a0*/  HADD2.F32 R7, -RZ, R14.reuse.H1_H1 ;  /* 0x3000000eff077230 */ /* 0x120fe40000004100 */
        /* <DEDUP_REMOVED lines=11> */
[----:B------:R-:W-:Y:S01]  /*0a60*/  FFMA R36, R7, R7, R36 ;  /* 0x0000000707247223 */ /* 0x000fe20000000024 */
[--C-:B------:R-:W-:Y:S02]  /*0a70*/  HADD2.F32 R7, -RZ, R30.reuse.H1_H1 ;  /* 0x3000001eff077230 */ /* 0x100fe40000004100 */
[----:B------:R-:W-:Y:S01]  /*0a80*/  FFMA R15, R28, R28, R15 ;  /* 0x0000001c1c0f7223 */ /* 0x000fe2000000000f */
[----:B------:R-:W-:Y:S01]  /*0a90*/  HADD2.F32 R30, -RZ, R30.H0_H0 ;  /* 0x2000001eff1e7230 */ /* 0x000fe20000004100 */
[----:B------:R-:W-:Y:S01]  /*0aa0*/  LDS R16, [UR6] ;  /* 0x00000006ff107984 */ /* 0x000fe20008000800 */
        /* <DEDUP_REMOVED lines=8> */
[----:B------:R-:W-:Y:S01]  /*0b30*/  FFMA R36, R7, R7, R36 ;  /* 0x0000000707247223 */ /* 0x000fe20000000024 */
[--C-:B------:R-:W-:Y:S02]  /*0b40*/  HADD2.F32 R7, -RZ, R34.reuse.H1_H1 ;  /* 0x30000022ff077230 */ /* 0x100fe40000004100 */
[----:B------:R-:W-:Y:S01]  /*0b50*/  FFMA R15, R6, R6, R15 ;  /* 0x00000006060f7223 */ /* 0x000fe2000000000f */
[----:B------:R-:W-:-:S02]  /*0b60*/  HADD2.F32 R34, -RZ, R34.H0_H0 ;  /* 0x20000022ff227230 */ /* 0x000fc40000004100 */
        /* <DEDUP_REMOVED lines=9> */
[----:B------:R-:W-:-:S04]  /*0c00*/  HFMA2 R7, -RZ, RZ, 0, 0 ;  /* 0x00000000ff077431 */ /* 0x000fc800000001ff */
[----:B------:R-:W0:Y:S02]  /*0c10*/  SHFL.BFLY PT, R11, R10, 0x2, 0x1f ;  /* 0x0c401f000a0b7f89 */ /* 0x000e2400000e0000 */
[----:B0-----:R-:W-:-:S05]  /*0c20*/  FADD R11, R10, R11 ;  /* 0x0000000b0a0b7221 */ /* 0x001fca0000000000 */
[----:B------:R-:W0:Y:S02]  /*0c30*/  SHFL.BFLY PT, R14, R11, 0x1, 0x1f ;  /* 0x0c201f000b0e7f89 */ /* 0x000e2400000e0000 */
[----:B0-----:R-:W-:Y:S01]  /*0c40*/  FADD R17, R11, R14 ;  /* 0x0000000e0b117221 */ /* 0x001fe20000000000 */
[----:B------:R-:W-:Y:S08]  /*0c50*/  BAR.SYNC.DEFER_BLOCKING 0x0 ;  /* 0x0000000000007b1d */ /* 0x000ff00000010000 */
[----:B------:R-:W0:Y:S01]  /*0c60*/  LDC.64 R14, c[0x0][0x398] ;  /* 0x0000e600ff0e7b82 */ /* 0x000e220000000a00 */
[----:B------:R-:W-:Y:S07]  /*0c70*/  @!P0 STS [R20+UR6], R17 ;  /* 0x0000001114008988 */ /* 0x000fee0008000806 */
[----:B------:R-:W-:Y:S06]  /*0c80*/  BAR.SYNC.DEFER_BLOCKING 0x0 ;  /* 0x0000000000007b1d */ /* 0x000fec0000010000 */
[----:B------:R-:W1:Y:S04]  /*0c90*/  @!P1 LDS R3, [R4] ;  /* 0x0000000004039984 */ /* 0x000e680000000800 */
[----:B-1----:R-:W1:Y:S02]  /*0ca0*/  SHFL.BFLY PT, R6, R3, 0x4, 0x1f ;  /* 0x0c801f0003067f89 */ /* 0x002e6400000e0000 */
[----:B-1----:R-:W-:-:S05]  /*0cb0*/  FADD R21, R3, R6 ;  /* 0x0000000603157221 */ /* 0x002fca0000000000 */
[----:B------:R-:W1:Y:S02]  /*0cc0*/  SHFL.BFLY PT, R6, R21, 0x2, 0x1f ;  /* 0x0c401f0015067f89 */ /* 0x000e6400000e0000 */
[----:B-1----:R-:W-:Y:S01]  /*0cd0*/  FADD R22, R21, R6 ;  /* 0x0000000615167221 */ /* 0x002fe20000000000 */
[----:B------:R-:W-:-:S04]  /*0ce0*/  LOP3.LUT R6, R5, 0xfe, R24, 0xf8, !PT ;  /* 0x000000fe05067812 */ /* 0x000fc800078ef818 */
[----:B------:R-:W1:Y:S01]  /*0cf0*/  SHFL.BFLY PT, R23, R22, 0x1, 0x1f ;  /* 0x0c201f0016177f89 */ /* 0x000e6200000e0000 */
[----:B------:R-:W-:-:S05]  /*0d00*/  IADD.64 R10, R6, -0x200 ;  /* 0xfffffe00060a7835 */ /* 0x000fca00078e0200 */
[C---:B------:R-:W-:Y:S02]  /*0d10*/  IADD3 R19, PT, PT, R10.reuse, 0x200, RZ ;  /* 0x000002000a137810 */ /* 0x040fe40007ffe0ff */
[----:B------:R-:W-:Y:S01]  /*0d20*/  IADD3 R3, PT, PT, R10, 0x201, RZ ;  /* 0x000002010a037810 */ /* 0x000fe20007ffe0ff */
[----:B0-----:R-:W-:-:S04]  /*0d30*/  IMAD.WIDE.U32 R10, R29, 0x4, R14 ;  /* 0x000000041d0a7825 */ /* 0x001fc800078e000e */
[----:B------:R-:W-:-:S04]  /*0d40*/  IMAD.WIDE R30, R19, 0x2, R12 ;  /* 0x00000002131e7825 */ /* 0x000fc800078e020c */
[----:B-1----:R-:W-:-:S05]  /*0d50*/  FADD R23, R22, R23 ;  /* 0x0000001716177221 */ /* 0x002fca0000000000 */
[----:B------:R0:W-:Y:S01]  /*0d60*/  @!P2 STS [R4], R23 ;  /* 0x000000170400a388 */ /* 0x0001e20000000800 */
[----:B------:R-:W-:Y:S01]  /*0d70*/  BAR.SYNC.DEFER_BLOCKING 0x0 ;  /* 0x0000000000007b1d */ /* 0x000fe20000010000 */
[----:B------:R-:W-:-:S05]  /*0d80*/  IMAD.WIDE R32, R3, 0x2, R12 ;  /* 0x0000000203207825 */ /* 0x000fca00078e020c */
[----:B------:R1:W2:Y:S04]  /*0d90*/  LDG.E.EL.U16 R28, desc[UR4][R30.64] ;  /* 0x000000041e1c7981 */ /* 0x0002a8000c2e1500 */
[----:B------:R-:W3:Y:S04]  /*0da0*/  LDG.E.EL.U16 R26, desc[UR4][R10.64] ;  /* 0x000000040a1a7981 */ /* 0x000ee8000c2e1500 */
[----:B------:R4:W5:Y:S04]  /*0db0*/  LDG.E.EL.U16 R27, desc[UR4][R32.64] ;  /* 0x00000004201b7981 */ /* 0x000968000c2e1500 */
[----:B------:R-:W5:Y:S01]  /*0dc0*/  LDG.E.EL.U16 R20, desc[UR4][R10.64+0x2] ;  /* 0x000002040a147981 */ /* 0x000f62000c2e1500 */
[----:B------:R-:W-:Y:S01]  /*0dd0*/  MOV R25, 0x394ccccd ;  /* 0x394ccccd00197802 */ /* 0x000fe20000000f00 */
[----:B------:R-:W-:-:S02]  /*0de0*/  LOP3.LUT R22, R24, 0xff, RZ, 0xc0, !PT ;  /* 0x000000ff18167812 */ /* 0x000fc400078ec0ff */
[----:B------:R-:W4:Y:S01]  /*0df0*/  LDS R17, [UR6] ;  /* 0x00000006ff117984 */ /* 0x000f220008000800 */
[----:B-1----:R-:W-:Y:S01]  /*0e00*/  LOP3.LUT R31, R0, 0xfe, RZ, 0xc0, !PT ;  /* 0x000000fe001f7812 */ /* 0x002fe200078ec0ff */
[----:B------:R-:W-:Y:S01]  /*0e10*/  FFMA R30, R16, R25, 9.9999999747524270788e-07 ;  /* 0x358637bd101e7423 */ /* 0x000fe20000000019 */
[----:B0-----:R-:W-:-:S04]  /*0e20*/  LOP3.LUT R4, R22, 0x100, RZ, 0xfc, !PT ;  /* 0x0000010016047812 */ /* 0x001fc800078efcff */
[----:B------:R-:W-:Y:S01]  /*0e30*/  LOP3.LUT R23, R4, 0x180, RZ, 0xc0, !PT ;  /* 0x0000018004177812 */ /* 0x000fe200078ec0ff */
[----:B------:R-:W0:Y:S03]  /*0e40*/  MUFU.RSQ R30, R30 ;  /* 0x0000001e001e7308 */ /* 0x000e260000001400 */
[----:B------:R-:W-:-:S04]  /*0e50*/  LOP3.LUT R24, R23, 0x7e, R24, 0xf8, !PT ;  /* 0x0000007e17187812 */ /* 0x000fc800078ef818 */
[----:B------:R-:W-:Y:S01]  /*0e60*/  LOP3.LUT R4, R24, R5, RZ, 0xfc, !PT ;  /* 0x0000000518047212 */ /* 0x000fe200078efcff */
[----:B------:R-:W-:Y:S02]  /*0e70*/  HFMA2 R5, -RZ, RZ, 0, 0 ;  /* 0x00000000ff057431 */ /* 0x000fe400000001ff */
[----:B----4-:R-:W-:-:S03]  /*0e80*/  FFMA R21, R17, R25, 9.9999999747524270788e-07 ;  /* 0x358637bd11157423 */ /* 0x010fc60000000019 */
[----:B------:R-:W-:-:S03]  /*0e90*/  IADD.64 R16, R4, -0x200 ;  /* 0xfffffe0004107835 */ /* 0x000fc600078e0200 */
[----:B0-----:R-:W-:Y:S01]  /*0ea0*/  R2UR UR8, R30 ;  /* 0x000000001e0872ca */ /* 0x001fe200000e0000 */
[----:B------:R-:W0:Y:S01]  /*0eb0*/  MUFU.RSQ R21, R21 ;  /* 0x0000001500157308 */ /* 0x000e220000001400 */
[C---:B------:R-:W-:Y:S02]  /*0ec0*/  IADD3 R25, PT, PT, R16.reuse, 0x200, RZ ;  /* 0x0000020010197810 */ /* 0x040fe40007ffe0ff */
[----:B------:R-:W-:Y:S02]  /*0ed0*/  IADD3 R23, PT, PT, R16, 0x201, RZ ;  /* 0x0000020110177810 */ /* 0x000fe40007ffe0ff */
[----:B------:R-:W1:Y:S01]  /*0ee0*/  LDC.64 R16, c[0x0][0x390] ;  /* 0x0000e400ff107b82 */ /* 0x000e620000000a00 */
[----:B0-----:R-:W-:Y:S02]  /*0ef0*/  R2UR UR7, R21 ;  /* 0x00000000150772ca */ /* 0x001fe400000e0000 */
[----:B------:R-:W-:Y:S01]  /*0f00*/  LEA R21, R18, R31, 0x8 ;  /* 0x0000001f12157211 */ /* 0x000fe200078e40ff */
[----:B------:R-:W-:-:S04]  /*0f10*/  IMAD.WIDE R34, R23, 0x2, R12 ;  /* 0x0000000217227825 */ /* 0x000fc800078e020c */
[----:B------:R-:W-:-:S04]  /*0f20*/  IMAD.WIDE.U32 R14, R24, 0x2, R14 ;  /* 0x00000002180e7825 */ /* 0x000fc800078e000e */
[----:B------:R-:W-:Y:S01]  /*0f30*/  IMAD.WIDE R30, R25, 0x2, R12 ;  /* 0x00000002191e7825 */ /* 0x000fe200078e020c */
[----:B------:R-:W4:Y:S03]  /*0f40*/  LDG.E.EL.U16 R36, desc[UR4][R14.64] ;  /* 0x000000040e247981 */ /* 0x000f26000c2e1500 */
[----:B-1----:R-:W-:-:S04]  /*0f50*/  IMAD.WIDE R16, R21, 0x4, R16 ;  /* 0x0000000415107825 */ /* 0x002fc800078e0210 */
[----:B--2---:R-:W-:Y:S02]  /*0f60*/  HADD2.F32 R28, -RZ, R28.H0_H0 ;  /* 0x2000001cff1c7230 */ /* 0x004fe40000004100 */
[----:B---3--:R-:W-:-:S03]  /*0f70*/  HADD2.F32 R18, -RZ, R26.H0_H0 ;  /* 0x2000001aff127230 */ /* 0x008fc60000004100 */
[----:B------:R-:W-:Y:S01]  /*0f80*/  FMUL R33, R28, UR7 ;  /* 0x000000071c217c20 */ /* 0x000fe20008400000 */
[----:B------:R-:W2:Y:S01]  /*0f90*/  LDG.E.EL.U16 R26, desc[UR4][R30.64] ;  /* 0x000000041e1a7981 */ /* 0x000ea2000c2e1500 */
[----:B-----5:R-:W-:Y:S02]  /*0fa0*/  HADD2.F32 R28, -RZ, R27.H0_H0 ;  /* 0x2000001bff1c7230 */ /* 0x020fe40000004100 */
[----:B------:R-:W-:Y:S01]  /*0fb0*/  FMUL R27, R18, R33 ;  /* 0x00000021121b7220 */ /* 0x000fe20000400000 */
[----:B------:R-:W-:Y:S02]  /*0fc0*/  HADD2.F32 R20, -RZ, R20.H0_H0 ;  /* 0x20000014ff147230 */ /* 0x000fe40000004100 */
[----:B------:R-:W-:Y:S02]  /*0fd0*/  FMUL R33, R28, UR7 ;  /* 0x000000071c217c20 */ /* 0x000fe40008400000 */
[----:B------:R-:W3:Y:S01]  /*0fe0*/  LDG.E.EL.U16 R28, desc[UR4][R34.64] ;  /* 0x00000004221c7981 */ /* 0x000ee2000c2e1500 */
[----:B------:R-:W-:-:S04]  /*0ff0*/  IMAD.WIDE R18, R19, 0x2, R8 ;  /* 0x0000000213127825 */ /* 0x000fc800078e0208 */
[----:B------:R-:W-:Y:S01]  /*1000*/  FMUL R32, R20, R33 ;  /* 0x0000002114207220 */ /* 0x000fe20000400000 */
[----:B------:R-:W-:Y:S02]  /*1010*/  MOV.64 R20, UR12 ;  /* 0x0000000c00147c02 */ /* 0x000fe40008010f00 */
[----:B------:R-:W5:Y:S04]  /*1020*/  LDG.E.EL.U16 R33, desc[UR4][R14.64+0x2] ;  /* 0x000002040e217981 */ /* 0x000f68000c2e1500 */
[----:B------:R-:W-:Y:S01]  /*1030*/  IMAD.WIDE.U32 R20, R29, 0x4, R20 ;  /* 0x000000041d147825 */ /* 0x000fe200078e0014 */
[----:B------:R-:W5:Y:S04]  /*1040*/  LDG.E.EL R30, desc[UR4][R16.64] ;  /* 0x00000004101e7981 */ /* 0x000f68000c2e1900 */
[----:B------:R-:W5:Y:S04]  /*1050*/  LDG.E.EL R29, desc[UR4][R16.64+0x4] ;  /* 0x00000404101d7981 */ /* 0x000f68000c2e1900 */
[----:B------:R0:W5:Y:S04]  /*1060*/  LDG.E.EL.U16 R31, desc[UR4][R18.64] ;  /* 0x00000004121f7981 */ /* 0x000168000c2e1500 */
[----:B------:R-:W5:Y:S01]  /*1070*/  LDG.E.EL.U16 R34, desc[UR4][R20.64] ;  /* 0x0000000414227981 */ /* 0x000f62000c2e1500 */
[----:B----4-:R-:W-:-:S02]  /*1080*/  HADD2.F32 R36, -RZ, R36.H0_H0 ;  /* 0x20000024ff247230 */ /* 0x010fc40000004100 */
[----:B--2---:R-:W-:Y:S02]  /*1090*/  HADD2.F32 R26, -RZ, R26.H0_H0 ;  /* 0x2000001aff1a7230 */ /* 0x004fe40000004100 */
[----:B---3--:R-:W-:Y:S02]  /*10a0*/  HADD2.F32 R28, -RZ, R28.H0_H0 ;  /* 0x2000001cff1c7230 */ /* 0x008fe40000004100 */
[----:B-----5:R-:W-:-:S03]  /*10b0*/  HADD2.F32 R33, -RZ, R33.H0_H0 ;  /* 0x20000021ff217230 */ /* 0x020fc60000004100 */
[----:B------:R-:W-:-:S04]  /*10c0*/  FMUL R28, R28, UR7 ;  /* 0x000000071c1c7c20 */ /* 0x000fc80008400000 */
[----:B------:R-:W-:Y:S01]  /*10d0*/  FMUL R28, R33, R28 ;  /* 0x0000001c211c7220 */ /* 0x000fe20000400000 */
[----:B------:R-:W-:Y:S01]  /*10e0*/  FMUL R33, R26, UR7 ;  /* 0x000000071a217c20 */ /* 0x000fe20008400000 */
[----:B0-----:R-:W-:-:S03]  /*10f0*/  FMUL R19, R29, R32 ;  /* 0x000000201d137220 */ /* 0x001fc60000400000 */
[----:B------:R-:W-:Y:S01]  /*1100*/  FMUL R33, R36, R33 ;  /* 0x0000002124217220 */ /* 0x000fe20000400000 */
[----:B------:R-:W-:Y:S01]  /*1110*/  FMUL R28, R29, R28 ;  /* 0x0000001c1d1c7220 */ /* 0x000fe20000400000 */
[----:B------:R-:W-:-:S03]  /*1120*/  FFMA R27, R30, R27, R19 ;  /* 0x0000001b1e1b7223 */ /* 0x000fc60000000013 */
[----:B------:R-:W-:-:S05]  /*1130*/  FFMA R28, R30, R33, R28 ;  /* 0x000000211e1c7223 */ /* 0x000fca000000001c */
[----:B------:R-:W-:Y:S01]  /*1140*/  F2FP.F16.F32.PACK_AB R28, R28, R27 ;  /* 0x0000001b1c1c723e */ /* 0x000fe200000000ff */
[--C-:B------:R-:W-:Y:S01]  /*1150*/  IMAD.WIDE R26, R3, 0x2, R8.reuse ;  /* 0x00000002031a7825 */ /* 0x100fe200078e0208 */
[----:B------:R-:W-:Y:S02]  /*1160*/  MOV.64 R18, UR12 ;  /* 0x0000000c00127c02 */ /* 0x000fe40008010f00 */
[----:B------:R-:W2:Y:S04]  /*1170*/  LDG.E.EL.U16 R3, desc[UR4][R20.64+0x2] ;  /* 0x0000020414037981 */ /* 0x000ea8000c2e1500 */
[----:B------:R0:W3:Y:S01]  /*1180*/  LDG.E.EL.U16 R26, desc[UR4][R26.64] ;  /* 0x000000041a1a7981 */ /* 0x0000e2000c2e1500 */
[----:B------:R-:W-:-:S04]  /*1190*/  IMAD.WIDE R32, R23, 0x2, R8 ;  /* 0x0000000217207825 */ /* 0x000fc800078e0208 */
[----:B------:R-:W-:Y:S02]  /*11a0*/  IMAD.WIDE R36, R25, 0x2, R8 ;  /* 0x0000000219247825 */ /* 0x000fe400078e0208 */
[----:B------:R-:W4:Y:S02]  /*11b0*/  LDG.E.EL.U16 R32, desc[UR4][R32.64] ;  /* 0x0000000420207981 */ /* 0x000f24000c2e1500 */
[----:B------:R-:W-:Y:S02]  /*11c0*/  IMAD.WIDE.U32 R18, R24, 0x2, R18 ;  /* 0x0000000218127825 */ /* 0x000fe400078e0012 */
[----:B------:R-:W5:Y:S04]  /*11d0*/  LDG.E.EL.U16 R36, desc[UR4][R36.64] ;  /* 0x0000000424247981 */ /* 0x000f68000c2e1500 */
[----:B------:R-:W5:Y:S04]  /*11e0*/  LDG.E.EL.U16 R23, desc[UR4][R18.64+0x2] ;  /* 0x0000020412177981 */ /* 0x000f68000c2e1500 */
[----:B------:R-:W5:Y:S01]  /*11f0*/  LDG.E.EL.U16 R25, desc[UR4][R18.64] ;  /* 0x0000000412197981 */ /* 0x000f62000c2e1500 */
[----:B------:R-:W-:Y:S01]  /*1200*/  LEA R24, R22, UR6, 0x1 ;  /* 0x0000000616187c11 */ /* 0x000fe2000f8e08ff */
[----:B------:R-:W-:Y:S01]  /*1210*/  BAR.SYNC.DEFER_BLOCKING 0x0 ;  /* 0x0000000000007b1d */ /* 0x000fe20000010000 */
[----:B0-----:R-:W-:-:S02]  /*1220*/  PRMT R27, R28, 0x7632, R27 ;  /* 0x000076321c1b7816 */ /* 0x001fc4000000001b */
[----:B------:R-:W-:-:S03]  /*1230*/  LOP3.LUT R0, R0, 0x1fe, RZ, 0xc0, !PT ;  /* 0x000001fe00007812 */ /* 0x000fc600078ec0ff */
[----:B------:R0:W-:Y:S04]  /*1240*/  STS.U16 [R24], R28 ;  /* 0x0000001c18007388 */ /* 0x0001e80000000400 */
[----:B------:R-:W-:Y:S01]  /*1250*/  STS.U16 [R24+0x200], R27 ;  /* 0x0002001b18007388 */ /* 0x000fe20000000400 */
[----:B------:R-:W-:Y:S01]  /*1260*/  LEA R0, R0, UR6, 0x1 ;  /* 0x0000000600007c11 */ /* 0x000fe2000f8e08ff */
[----:B------:R-:W-:Y:S01]  /*1270*/  BAR.SYNC.DEFER_BLOCKING 0x0 ;  /* 0x0000000000007b1d */ /* 0x000fe20000010000 */
[----:B------:R-:W-:Y:S02]  /*1280*/  HADD2.F32 R31, -RZ, R31.H0_H0 ;  /* 0x2000001fff1f7230 */ /* 0x000fe40000004100 */
[----:B------:R-:W-:-:S03]  /*1290*/  HADD2.F32 R34, -RZ, R34.H0_H0 ;  /* 0x20000022ff227230 */ /* 0x000fc60000004100 */
[----:B------:R-:W-:-:S04]  /*12a0*/  FMUL R31, R31, UR8 ;  /* 0x000000081f1f7c20 */ /* 0x000fc80008400000 */
[----:B------:R-:W-:Y:S01]  /*12b0*/  FMUL R31, R34, R31 ;  /* 0x0000001f221f7220 */ /* 0x000fe20000400000 */
[----:B------:R-:W1:Y:S01]  /*12c0*/  LDCU.64 UR10, c[0x0][0x358] ;  /* 0x00006b00ff0a77ac */ /* 0x000e620008000a00 */
[----:B0-----:R-:W-:Y:S02]  /*12d0*/  HFMA2 R28, -RZ, RZ, 0, 1.1920928955078125e-07 ;  /* 0x00000002ff1c7431 */ /* 0x001fe400000001ff */
[----:B---3--:R-:W-:Y:S02]  /*12e0*/  HADD2.F32 R22, -RZ, R26.H0_H0 ;  /* 0x2000001aff167230 */ /* 0x008fe40000004100 */
[----:B------:R-:W1:Y:S01]  /*12f0*/  LDS R26, [R0] ;  /* 0x00000000001a7984 */ /* 0x000e620000000800 */
[----:B--2---:R-:W-:Y:S02]  /*1300*/  HADD2.F32 R3, -RZ, R3.H0_H0 ;  /* 0x20000003ff037230 */ /* 0x004fe40000004100 */
[----:B------:R-:W-:Y:S01]  /*1310*/  FMUL R22, R22, UR8 ;  /* 0x0000000816167c20 */ /* 0x000fe20008400000 */
[----:B----4-:R-:W-:-:S03]  /*1320*/  HADD2.F32 R32, -RZ, R32.H0_H0 ;  /* 0x20000020ff207230 */ /* 0x010fc60000004100 */
[----:B------:R-:W-:Y:S01]  /*1330*/  FMUL R22, R3, R22 ;  /* 0x0000001603167220 */ /* 0x000fe20000400000 */
[----:B-----5:R-:W-:-:S03]  /*1340*/  HADD2.F32 R36, -RZ, R36.H0_H0 ;  /* 0x20000024ff247230 */ /* 0x020fc60000004100 */
[----:B------:R-:W-:Y:S01]  /*1350*/  FMUL R3, R29, R22 ;  /* 0x000000161d037220 */ /* 0x000fe20000400000 */
[----:B------:R-:W-:Y:S01]  /*1360*/  FMUL R32, R32, UR8 ;  /* 0x0000000820207c20 */ /* 0x000fe20008400000 */
[----:B------:R-:W-:Y:S02]  /*1370*/  HADD2.F32 R23, -RZ, R23.H0_H0 ;  /* 0x20000017ff177230 */ /* 0x000fe40000004100 */
[----:B------:R-:W-:Y:S01]  /*1380*/  FFMA R31, R30, R31, R3 ;  /* 0x0000001f1e1f7223 */ /* 0x000fe20000000003 */
[----:B------:R-:W-:Y:S01]  /*1390*/  MOV R3, RZ ;  /* 0x000000ff00037202 */ /* 0x000fe20000000f00 */
[----:B------:R-:W-:Y:S02]  /*13a0*/  HADD2.F32 R25, -RZ, R25.H0_H0 ;  /* 0x20000019ff197230 */ /* 0x000fe40000004100 */
[----:B------:R-:W-:Y:S01]  /*13b0*/  FMUL R32, R23, R32 ;  /* 0x0000002017207220 */ /* 0x000fe20000400000 */
[----:B------:R-:W-:Y:S01]  /*13c0*/  FMUL R36, R36, UR8 ;  /* 0x0000000824247c20 */ /* 0x000fe20008400000 */
[----:B------:R-:W-:-:S02]  /*13d0*/  IADD.64 R22, R2, -0x200 ;  /* 0xfffffe0002167835 */ /* 0x000fc400078e0200 */
[----:B------:R-:W-:Y:S01]  /*13e0*/  FMUL R29, R29, R32 ;  /* 0x000000201d1d7220 */ /* 0x000fe20000400000 */
[----:B------:R-:W-:Y:S02]  /*13f0*/  FMUL R25, R25, R36 ;  /* 0x0000002419197220 */ /* 0x000fe40000400000 */
[----:B------:R-:W-:Y:S02]  /*1400*/  IADD3 R33, PT, PT, R22, 0x200, RZ ;  /* 0x0000020016217810 */ /* 0x000fe40007ffe0ff */
[----:B------:R-:W-:-:S05]  /*1410*/  FFMA R30, R30, R25, R29 ;  /* 0x000000191e1e7223 */ /* 0x000fca000000001d */
[----:B------:R-:W-:Y:S01]  /*1420*/  F2FP.F16.F32.PACK_AB R22, R30, R31 ;  /* 0x0000001f1e16723e */ /* 0x000fe200000000ff */
[----:B------:R-:W-:-:S05]  /*1430*/  IMAD.WIDE R30, R33, R28, UR14 ;  /* 0x0000000e211e7e25 */ /* 0x000fca000f8e021c */
[----:B-1----:R-:W-:Y:S01]  /*1440*/  STG.E desc[UR10][R30.64], R26 ;  /* 0x0000001a1e007986 */ /* 0x002fe2000c10190a */
[C---:B------:R-:W-:Y:S01]  /*1450*/  PRMT R23, R22.reuse, 0x7610, R23 ;  /* 0x0000761016177816 */ /* 0x040fe20000000017 */
[----:B------:R-:W-:Y:S01]  /*1460*/  BAR.SYNC.DEFER_BLOCKING 0x0 ;  /* 0x0000000000007b1d */ /* 0x000fe20000010000 */
[----:B------:R-:W-:-:S05]  /*1470*/  PRMT R28, R22, 0x7632, R28 ;  /* 0x00007632161c7816 */ /* 0x000fca000000001c */
[----:B------:R0:W-:Y:S04]  /*1480*/  STS.U16 [R24], R23 ;  /* 0x0000001718007388 */ /* 0x0001e80000000400 */
[----:B------:R-:W-:Y:S01]  /*1490*/  STS.U16 [R24+0x200], R28 ;  /* 0x0002001c18007388 */ /* 0x000fe20000000400 */
[----:B------:R-:W-:Y:S08]  /*14a0*/  BAR.SYNC.DEFER_BLOCKING 0x0 ;  /* 0x0000000000007b1d */ /* 0x000ff00000010000 */
[----:B0-----:R-:W0:Y:S01]  /*14b0*/  LDC.64 R22, c[0x0][0x3b0] ;  /* 0x0000ec00ff167b82 */ /* 0x001e220000000a00 */
[----:B------:R-:W1:Y:S01]  /*14c0*/  LDS R27, [R0] ;  /* 0x00000000001b7984 */ /* 0x000e620000000800 */
[----:B------:R-:W-:Y:S01]  /*14d0*/  IADD3 R29, PT, PT, R6, 0x200, RZ ;  /* 0x00000200061d7810 */ /* 0x000fe20007ffe0ff */
[----:B0-----:R-:W-:-:S04]  /*14e0*/  IMAD.WIDE R32, R33, 0x2, R22 ;  /* 0x0000000221207825 */ /* 0x001fc800078e0216 */
[----:B------:R-:W-:Y:S01]  /*14f0*/  IMAD.WIDE R34, R29, 0x2, R12 ;  /* 0x000000021d227825 */ /* 0x000fe200078e020c */
[----:B------:R-:W-:-:S05]  /*1500*/  IADD3 R25, PT, PT, R4, 0x200, RZ ;  /* 0x0000020004197810 */ /* 0x000fca0007ffe0ff */
[----:B------:R-:W-:Y:S01]  /*1510*/  IMAD.WIDE R30, R25, 0x2, R12 ;  /* 0x00000002191e7825 */ /* 0x000fe200078e020c */
[----:B-1----:R0:W-:Y:S04]  /*1520*/  STG.E desc[UR10][R32.64], R27 ;  /* 0x0000001b20007986 */ /* 0x0021e8000c10190a */
[----:B------:R1:W2:Y:S04]  /*1530*/  LDG.E.EL.U16 R34, desc[UR4][R34.64] ;  /* 0x0000000422227981 */ /* 0x0002a8000c2e1500 */
[----:B------:R-:W3:Y:S04]  /*1540*/  LDG.E.EL.U16 R30, desc[UR4][R30.64] ;  /* 0x000000041e1e7981 */ /* 0x000ee8000c2e1500 */
[----:B------:R-:W4:Y:S01]  /*1550*/  LDG.E.EL.U16 R28, desc[UR4][R14.64+0x400] ;  /* 0x000400040e1c7981 */ /* 0x000f22000c2e1500 */
[----:B-1----:R-:W-:-:S03]  /*1560*/  IADD3 R35, PT, PT, R6, 0x201, RZ ;  /* 0x0000020106237810 */ /* 0x002fc60007ffe0ff */
[----:B0-----:R-:W5:Y:S04]  /*1570*/  LDG.E.EL.U16 R32, desc[UR4][R10.64+0x402] ;  /* 0x000402040a207981 */ /* 0x001f68000c2e1500 */
[----:B------:R-:W4:Y:S04]  /*1580*/  LDG.E.EL.U16 R36, desc[UR4][R10.64+0x400] ;  /* 0x000400040a247981 */ /* 0x000f28000c2e1500 */
[----:B------:R-:W5:Y:S01]  /*1590*/  LDG.E.EL R31, desc[UR4][R16.64+0x4] ;  /* 0x00000404101f7981 */ /* 0x000f62000c2e1900 */
[----:B--2---:R-:W-:-:S05]  /*15a0*/  HADD2.F32 R26, -RZ, R34.H0_H0 ;  /* 0x20000022ff1a7230 */ /* 0x004fca0000004100 */
[----:B------:R-:W-:Y:S01]  /*15b0*/  FMUL R37, R26, UR7 ;  /* 0x000000071a257c20 */ /* 0x000fe20008400000 */
[----:B------:R-:W-:-:S06]  /*15c0*/  IMAD.WIDE R26, R35, 0x2, R12 ;  /* 0x00000002231a7825 */ /* 0x000fcc00078e020c */
[----:B------:R-:W2:Y:S01]  /*15d0*/  LDG.E.EL.U16 R26, desc[UR4][R26.64] ;  /* 0x000000041a1a7981 */ /* 0x000ea2000c2e1500 */
[----:B---3--:R-:W-:-:S03]  /*15e0*/  HADD2.F32 R33, -RZ, R30.H0_H0 ;  /* 0x2000001eff217230 */ /* 0x008fc60000004100 */
[----:B------:R-:W3:Y:S01]  /*15f0*/  LDG.E.EL R30, desc[UR4][R16.64] ;  /* 0x00000004101e7981 */ /* 0x000ee2000c2e1900 */
[----:B----4-:R-:W-:Y:S02]  /*1600*/  HADD2.F32 R28, -RZ, R28.H0_H0 ;  /* 0x2000001cff1c7230 */ /* 0x010fe40000004100 */
[----:B------:R-:W-:-:S04]  /*1610*/  FMUL R33, R33, UR7 ;  /* 0x0000000721217c20 */ /* 0x000fc80008400000 */
[----:B------:R-:W-:Y:S01]  /*1620*/  FMUL R28, R28, R33 ;  /* 0x000000211c1c7220 */ /* 0x000fe20000400000 */
[----:B-----5:R-:W-:Y:S02]  /*1630*/  HADD2.F32 R32, -RZ, R32.H0_H0 ;  /* 0x20000020ff207230 */ /* 0x020fe40000004100 */
[----:B------:R-:W-:-:S05]  /*1640*/  HADD2.F32 R36, -RZ, R36.H0_H0 ;  /* 0x20000024ff247230 */ /* 0x000fca0000004100 */
[----:B------:R-:W-:Y:S02]  /*1650*/  FMUL R37, R36, R37 ;  /* 0x0000002524257220 */ /* 0x000fe40000400000 */
[----:B------:R-:W4:Y:S01]  /*1660*/  LDG.E.EL.U16 R36, desc[UR4][R14.64+0x402] ;  /* 0x000402040e247981 */ /* 0x000f22000c2e1500 */
[----:B--2---:R-:W-:-:S05]  /*1670*/  HADD2.F32 R33, -RZ, R26.H0_H0 ;  /* 0x2000001aff217230 */ /* 0x004fca0000004100 */
[----:B------:R-:W-:-:S04]  /*1680*/  FMUL R33, R33, UR7 ;  /* 0x0000000721217c20 */ /* 0x000fc80008400000 */
[----:B------:R-:W-:Y:S01]  /*1690*/  FMUL R32, R32, R33 ;  /* 0x0000002120207220 */ /* 0x000fe20000400000 */
[----:B------:R-:W-:-:S03]  /*16a0*/  IADD3 R33, PT, PT, R4, 0x201, RZ ;  /* 0x0000020104217810 */ /* 0x000fc60007ffe0ff */
[----:B------:R-:W-:-:S04]  /*16b0*/  FMUL R27, R31, R32 ;  /* 0x000000201f1b7220 */ /* 0x000fc80000400000 */
[----:B---3--:R-:W-:Y:S01]  /*16c0*/  FFMA R32, R30, R37, R27 ;  /* 0x000000251e207223 */ /* 0x008fe2000000001b */
[----:B------:R-:W-:-:S06]  /*16d0*/  IMAD.WIDE R26, R33, 0x2, R12 ;  /* 0x00000002211a7825 */ /* 0x000fcc00078e020c */
[----:B------:R-:W2:Y:S01]  /*16e0*/  LDG.E.EL.U16 R26, desc[UR4][R26.64] ;  /* 0x000000041a1a7981 */ /* 0x000ea2000c2e1500 */
[----:B----4-:R-:W-:Y:S02]  /*16f0*/  HADD2.F32 R36, -RZ, R36.H0_H0 ;  /* 0x20000024ff247230 */ /* 0x010fe40000004100 */
[----:B--2---:R-:W-:-:S05]  /*1700*/  HADD2.F32 R34, -RZ, R26.H0_H0 ;  /* 0x2000001aff227230 */ /* 0x004fca0000004100 */
[----:B------:R-:W-:Y:S01]  /*1710*/  FMUL R37, R34, UR7 ;  /* 0x0000000722257c20 */ /* 0x000fe20008400000 */
[----:B------:R-:W-:Y:S01]  /*1720*/  IMAD.WIDE R26, R35, 0x2, R8 ;  /* 0x00000002231a7825 */ /* 0x000fe200078e0208 */
[----:B------:R-:W2:Y:S03]  /*1730*/  LDG.E.EL.U16 R34, desc[UR4][R20.64+0x400] ;  /* 0x0004000414227981 */ /* 0x000ea6000c2e1500 */
[----:B------:R-:W-:Y:S02]  /*1740*/  FMUL R36, R36, R37 ;  /* 0x0000002524247220 */ /* 0x000fe40000400000 */
[----:B------:R-:W3:Y:S02]  /*1750*/  LDG.E.EL.U16 R26, desc[UR4][R26.64] ;  /* 0x000000041a1a7981 */ /* 0x000ee4000c2e1500 */
[----:B------:R-:W-:Y:S02]  /*1760*/  FMUL R37, R31, R36 ;  /* 0x000000241f257220 */ /* 0x000fe40000400000 */
[----:B------:R-:W4:Y:S02]  /*1770*/  LDG.E.EL.U16 R36, desc[UR4][R20.64+0x402] ;  /* 0x0004020414247981 */ /* 0x000f24000c2e1500 */
[----:B------:R-:W-:Y:S01]  /*1780*/  FFMA R37, R30, R28, R37 ;  /* 0x0000001c1e257223 */ /* 0x000fe20000000025 */
[----:B------:R-:W-:-:S06]  /*1790*/  IMAD.WIDE R28, R29, 0x2, R8 ;  /* 0x000000021d1c7825 */ /* 0x000fcc00078e0208 */
[----:B------:R-:W5:Y:S01]  /*17a0*/  LDG.E.EL.U16 R28, desc[UR4][R28.64] ;  /* 0x000000041c1c7981 */ /* 0x000f62000c2e1500 */
[----:B------:R-:W-:Y:S01]  /*17b0*/  F2FP.F16.F32.PACK_AB R32, R37, R32 ;  /* 0x000000202520723e */ /* 0x000fe200000000ff */
[----:B--2---:R-:W-:Y:S02]  /*17c0*/  HADD2.F32 R34, -RZ, R34.H0_H0 ;  /* 0x20000022ff227230 */ /* 0x004fe40000004100 */
[----:B-----5:R-:W-:-:S05]  /*17d0*/  HADD2.F32 R35, -RZ, R28.H0_H0 ;  /* 0x2000001cff237230 */ /* 0x020fca0000004100 */
[----:B------:R-:W-:-:S04]  /*17e0*/  FMUL R35, R35, UR8 ;  /* 0x0000000823237c20 */ /* 0x000fc80008400000 */
[----:B------:R-:W-:Y:S01]  /*17f0*/  FMUL R35, R34, R35 ;  /* 0x0000002322237220 */ /* 0x000fe20000400000 */
[----:B---3--:R-:W-:Y:S02]  /*1800*/  HADD2.F32 R34, -RZ, R26.H0_H0 ;  /* 0x2000001aff227230 */ /* 0x008fe40000004100 */
[----:B------:R-:W-:Y:S02]  /*1810*/  IMAD.WIDE R26, R33, 0x2, R8 ;  /* 0x00000002211a7825 */ /* 0x000fe400078e0208 */
[----:B------:R-:W2:Y:S02]  /*1820*/  LDG.E.EL.U16 R33, desc[UR4][R18.64+0x400] ;  /* 0x0004000412217981 */ /* 0x000ea4000c2e1500 */
[----:B------:R-:W-:Y:S01]  /*1830*/  FMUL R29, R34, UR8 ;  /* 0x00000008221d7c20 */ /* 0x000fe20008400000 */
[----:B----4-:R-:W-:Y:S01]  /*1840*/  HADD2.F32 R36, -RZ, R36.H0_H0 ;  /* 0x20000024ff247230 */ /* 0x010fe20000004100 */
[----:B------:R-:W3:Y:S04]  /*1850*/  LDG.E.EL.U16 R26, desc[UR4][R26.64] ;  /* 0x000000041a1a7981 */ /* 0x000ee8000c2e1500 */
[----:B------:R-:W-:-:S02]  /*1860*/  FMUL R34, R36, R29 ;  /* 0x0000001d24227220 */ /* 0x000fc40000400000 */
[----:B------:R-:W4:Y:S01]  /*1870*/  LDG.E.EL.U16 R36, desc[UR4][R18.64+0x402] ;  /* 0x0004020412247981 */ /* 0x000f22000c2e1500 */
[----:B------:R-:W-:-:S06]  /*1880*/  IMAD.WIDE R28, R25, 0x2, R8 ;  /* 0x00000002191c7825 */ /* 0x000fcc00078e0208 */
[----:B------:R0:W5:Y:S01]  /*1890*/  LDG.E.EL.U16 R28, desc[UR4][R28.64] ;  /* 0x000000041c1c7981 */ /* 0x000162000c2e1500 */
[----:B------:R-:W-:Y:S01]  /*18a0*/  BAR.SYNC.DEFER_BLOCKING 0x0 ;  /* 0x0000000000007b1d */ /* 0x000fe20000010000 */
[----:B0-----:R-:W-:-:S05]  /*18b0*/  PRMT R29, R32, 0x7632, R29 ;  /* 0x00007632201d7816 */ /* 0x001fca000000001d */
[----:B------:R-:W-:Y:S04]  /*18c0*/  STS.U16 [R24], R32 ;  /* 0x0000002018007388 */ /* 0x000fe80000000400 */
[----:B------:R-:W-:Y:S01]  /*18d0*/  STS.U16 [R24+0x200], R29 ;  /* 0x0002001d18007388 */ /* 0x000fe20000000400 */
[----:B------:R-:W-:Y:S06]  /*18e0*/  BAR.SYNC.DEFER_BLOCKING 0x0 ;  /* 0x0000000000007b1d */ /* 0x000fec0000010000 */
[----:B------:R-:W0:Y:S01]  /*18f0*/  LDS R25, [R0] ;  /* 0x0000000000197984 */ /* 0x000e220000000800 */
[----:B---3--:R-:W-:-:S02]  /*1900*/  HADD2.F32 R26, -RZ, R26.H0_H0 ;  /* 0x2000001aff1a7230 */ /* 0x008fc40000004100 */
[----:B----4-:R-:W-:-:S03]  /*1910*/  HADD2.F32 R36, -RZ, R36.H0_H0 ;  /* 0x20000024ff247230 */ /* 0x010fc60000004100 */
[----:B------:R-:W-:-:S04]  /*1920*/  FMUL R27, R26, UR8 ;  /* 0x000000081a1b7c20 */ /* 0x000fc80008400000 */
[----:B------:R-:W-:Y:S01]  /*1930*/  FMUL R36, R36, R27 ;  /* 0x0000001b24247220 */ /* 0x000fe20000400000 */
[C---:B------:R-:W-:Y:S01]  /*1940*/  FMUL R27, R31.reuse, R34 ;  /* 0x000000221f1b7220 */ /* 0x040fe20000400000 */
[----:B------:R-:W-:Y:S02]  /*1950*/  MOV R34, 0x2 ;  /* 0x0000000200227802 */ /* 0x000fe40000000f00 */
[----:B------:R-:W-:Y:S01]  /*1960*/  FMUL R36, R31, R36 ;  /* 0x000000241f247220 */ /* 0x000fe20000400000 */
[----:B------:R-:W-:Y:S01]  /*1970*/  IADD3 R31, PT, PT, R2, 0x200, RZ ;  /* 0x00000200021f7810 */ /* 0x000fe20007ffe0ff */
[----:B------:R-:W-:Y:S01]  /*1980*/  FFMA R27, R30, R35, R27 ;  /* 0x000000231e1b7223 */ /* 0x000fe2000000001b */
[----:B-----5:R-:W-:-:S03]  /*1990*/  HADD2.F32 R28, -RZ, R28.H0_H0 ;  /* 0x2000001cff1c7230 */ /* 0x020fc60000004100 */
[----:B------:R-:W-:-:S04]  /*19a0*/  IMAD.WIDE R34, R31, R34, UR14 ;  /* 0x0000000e1f227e25 */ /* 0x000fc8000f8e0222 */
[----:B------:R-:W-:Y:S01]  /*19b0*/  FMUL R28, R28, UR8 ;  /* 0x000000081c1c7c20 */ /* 0x000fe20008400000 */
[----:B0-----:R-:W-:Y:S01]  /*19c0*/  STG.E desc[UR10][R34.64], R25 ;  /* 0x0000001922007986 */ /* 0x001fe2000c10190a */
[----:B--2---:R-:W-:Y:S01]  /*19d0*/  HADD2.F32 R33, -RZ, R33.H0_H0 ;  /* 0x20000021ff217230 */ /* 0x004fe20000004100 */
[----:B------:R-:W-:Y:S04]  /*19e0*/  BAR.SYNC.DEFER_BLOCKING 0x0 ;  /* 0x0000000000007b1d */ /* 0x000fe80000010000 */
[----:B------:R-:W-:-:S04]  /*19f0*/  FMUL R33, R33, R28 ;  /* 0x0000001c21217220 */ /* 0x000fc80000400000 */
[----:B------:R-:W-:-:S05]  /*1a00*/  FFMA R36, R30, R33, R36 ;  /* 0x000000211e247223 */ /* 0x000fca0000000024 */
[----:B------:R-:W-:-:S04]  /*1a10*/  F2FP.F16.F32.PACK_AB R27, R36, R27 ;  /* 0x0000001b241b723e */ /* 0x000fc800000000ff */
[C---:B------:R-:W-:Y:S02]  /*1a20*/  PRMT R32, R27.reuse, 0x7610, R32 ;  /* 0x000076101b207816 */ /* 0x040fe40000000020 */
[----:B------:R-:W-:-:S03]  /*1a30*/  PRMT R36, R27, 0x7632, R36 ;  /* 0x000076321b247816 */ /* 0x000fc60000000024 */
[----:B------:R-:W-:Y:S04]  /*1a40*/  STS.U16 [R24], R32 ;  /* 0x0000002018007388 */ /* 0x000fe80000000400 */
[----:B------:R0:W-:Y:S01]  /*1a50*/  STS.U16 [R24+0x200], R36 ;  /* 0x0002002418007388 */ /* 0x0001e20000000400 */
[----:B------:R-:W-:Y:S06]  /*1a60*/  BAR.SYNC.DEFER_BLOCKING 0x0 ;  /* 0x0000000000007b1d */ /* 0x000fec0000010000 */
[----:B------:R-:W1:Y:S01]  /*1a70*/  LDS R25, [R0] ;  /* 0x0000000000197984 */ /* 0x000e620000000800 */
[----:B------:R-:W-:-:S05]  /*1a80*/  IADD.64 R26, R6, 0x200 ;  /* 0x00000200061a7835 */ /* 0x000fca00078e0200 */
[C---:B------:R-:W-:Y:S02]  /*1a90*/  IADD3 R27, PT, PT, R26.reuse, 0x200, RZ ;  /* 0x000002001a1b7810 */ /* 0x040fe40007ffe0ff */
[----:B------:R-:W-:Y:S01]  /*1aa0*/  IADD3 R33, PT, PT, R26, 0x201, RZ ;  /* 0x000002011a217810 */ /* 0x000fe20007ffe0ff */
[----:B------:R-:W-:-:S04]  /*1ab0*/  IMAD.WIDE R30, R31, 0x2, R22 ;  /* 0x000000021f1e7825 */ /* 0x000fc800078e0216 */
[----:B------:R-:W-:-:S04]  /*1ac0*/  IMAD.WIDE R28, R27, 0x2, R12 ;  /* 0x000000021b1c7825 */ /* 0x000fc800078e020c */
[----:B0-----:R-:W-:-:S04]  /*1ad0*/  IMAD.WIDE R36, R33, 0x2, R12 ;  /* 0x0000000221247825 */ /* 0x001fc800078e020c */
[----:B------:R-:W-:-:S04]  /*1ae0*/  IMAD.WIDE R26, R27, 0x2, R8 ;  /* 0x000000021b1a7825 */ /* 0x000fc800078e0208 */
[----:B------:R-:W-:Y:S01]  /*1af0*/  IMAD.WIDE R32, R33, 0x2, R8 ;  /* 0x0000000221207825 */ /* 0x000fe200078e0208 */
[----:B-1----:R0:W-:Y:S04]  /*1b00*/  STG.E desc[UR10][R30.64], R25 ;  /* 0x000000191e007986 */ /* 0x0021e8000c10190a */
[----:B------:R-:W2:Y:S04]  /*1b10*/  LDG.E.EL.U16 R29, desc[UR4][R28.64] ;  /* 0x000000041c1d7981 */ /* 0x000ea8000c2e1500 */
[----:B------:R-:W3:Y:S04]  /*1b20*/  LDG.E.EL.U16 R27, desc[UR4][R26.64] ;  /* 0x000000041a1b7981 */ /* 0x000ee8000c2e1500 */
[----:B0-----:R-:W4:Y:S04]  /*1b30*/  LDG.E.EL.U16 R31, desc[UR4][R36.64] ;  /* 0x00000004241f7981 */ /* 0x001f28000c2e1500 */
[----:B------:R-:W5:Y:S04]  /*1b40*/  LDG.E.EL.U16 R28, desc[UR4][R10.64+0x800] ;  /* 0x000800040a1c7981 */ /* 0x000f68000c2e1500 */
[----:B------:R-:W5:Y:S04]  /*1b50*/  LDG.E.EL.U16 R26, desc[UR4][R10.64+0x802] ;  /* 0x000802040a1a7981 */ /* 0x000f68000c2e1500 */
[----:B------:R-:W5:Y:S04]  /*1b60*/  LDG.E.EL.U16 R32, desc[UR4][R32.64] ;  /* 0x0000000420207981 */ /* 0x000f68000c2e1500 */
[----:B------:R-:W5:Y:S04]  /*1b70*/  LDG.E.EL.U16 R35, desc[UR4][R20.64+0x800] ;  /* 0x0008000414237981 */ /* 0x000f68000c2e1500 */
[----:B------:R-:W5:Y:S04]  /*1b80*/  LDG.E.EL.U16 R34, desc[UR4][R20.64+0x802] ;  /* 0x0008020414227981 */ /* 0x000f68000c2e1500 */
[----:B------:R-:W5:Y:S04]  /*1b90*/  LDG.E.EL R25, desc[UR4][R16.64+0x4] ;  /* 0x0000040410197981 */ /* 0x000f68000c2e1900 */
[----:B------:R-:W5:Y:S01]  /*1ba0*/  LDG.E.EL R30, desc[UR4][R16.64] ;  /* 0x00000004101e7981 */ /* 0x000f62000c2e1900 */
[----:B--2---:R-:W-:-:S02]  /*1bb0*/  HADD2.F32 R29, -RZ, R29.H0_H0 ;  /* 0x2000001dff1d7230 */ /* 0x004fc40000004100 */
[----:B---3--:R-:W-:Y:S02]  /*1bc0*/  HADD2.F32 R27, -RZ, R27.H0_H0 ;  /* 0x2000001bff1b7230 */ /* 0x008fe40000004100 */
[----:B----4-:R-:W-:Y:S02]  /*1bd0*/  HADD2.F32 R31, -RZ, R31.H0_H0 ;  /* 0x2000001fff1f7230 */ /* 0x010fe40000004100 */
[----:B------:R-:W-:Y:S01]  /*1be0*/  FMUL R29, R29, UR7 ;  /* 0x000000071d1d7c20 */ /* 0x000fe20008400000 */
[----:B-----5:R-:W-:Y:S02]  /*1bf0*/  HADD2.F32 R28, -RZ, R28.H0_H0 ;  /* 0x2000001cff1c7230 */ /* 0x020fe40000004100 */
[----:B------:R-:W-:Y:S01]  /*1c00*/  FMUL R31, R31, UR7 ;  /* 0x000000071f1f7c20 */ /* 0x000fe20008400000 */
[----:B------:R-:W-:Y:S02]  /*1c10*/  HADD2.F32 R26, -RZ, R26.H0_H0 ;  /* 0x2000001aff1a7230 */ /* 0x000fe40000004100 */
[----:B------:R-:W-:Y:S01]  /*1c20*/  FMUL R29, R28, R29 ;  /* 0x0000001d1c1d7220 */ /* 0x000fe20000400000 */
[----:B------:R-:W-:-:S02]  /*1c30*/  FMUL R36, R27, UR8 ;  /* 0x000000081b247c20 */ /* 0x000fc40008400000 */
[----:B------:R-:W-:Y:S01]  /*1c40*/  FMUL R28, R26, R31 ;  /* 0x0000001f1a1c7220 */ /* 0x000fe20000400000 */
[----:B------:R-:W-:Y:S02]  /*1c50*/  IADD.64 R26, R4, 0x200 ;  /* 0x00000200041a7835 */ /* 0x000fe400078e0200 */
[----:B------:R-:W-:Y:S02]  /*1c60*/  HADD2.F32 R32, -RZ, R32.H0_H0 ;  /* 0x20000020ff207230 */ /* 0x000fe40000004100 */
[----:B------:R-:W-:Y:S02]  /*1c70*/  HADD2.F32 R35, -RZ, R35.H0_H0 ;  /* 0x20000023ff237230 */ /* 0x000fe40000004100 */
[----:B------:R-:W-:Y:S02]  /*1c80*/  HADD2.F32 R34, -RZ, R34.H0_H0 ;  /* 0x20000022ff227230 */ /* 0x000fe40000004100 */
[----:B------:R-:W-:Y:S01]  /*1c90*/  FMUL R27, R32, UR8 ;  /* 0x00000008201b7c20 */ /* 0x000fe20008400000 */
[C---:B------:R-:W-:Y:S01]  /*1ca0*/  IADD3 R33, PT, PT, R26.reuse, 0x200, RZ ;  /* 0x000002001a217810 */ /* 0x040fe20007ffe0ff */
[----:B------:R-:W-:Y:S01]  /*1cb0*/  FMUL R31, R35, R36 ;  /* 0x00000024231f7220 */ /* 0x000fe20000400000 */
[----:B------:R-:W-:Y:S01]  /*1cc0*/  IADD3 R35, PT, PT, R26, 0x201, RZ ;  /* 0x000002011a237810 */ /* 0x000fe20007ffe0ff */
[----:B------:R-:W-:Y:S01]  /*1cd0*/  FMUL R32, R34, R27 ;  /* 0x0000001b22207220 */ /* 0x000fe20000400000 */
[----:B------:R-:W-:Y:S01]  /*1ce0*/  FMUL R37, R25, R28 ;  /* 0x0000001c19257220 */ /* 0x000fe20000400000 */
[----:B------:R-:W-:Y:S01]  /*1cf0*/  IMAD.WIDE R26, R33, 0x2, R12 ;  /* 0x00000002211a7825 */ /* 0x000fe200078e020c */
[----:B------:R-:W2:Y:S03]  /*1d00*/  LDG.E.EL.U16 R36, desc[UR4][R14.64+0x800] ;  /* 0x000800040e247981 */ /* 0x000ea6000c2e1500 */
[----:B------:R-:W-:Y:S01]  /*1d10*/  FFMA R34, R30, R29, R37 ;  /* 0x0000001d1e227223 */ /* 0x000fe20000000025 */
[----:B------:R-:W-:Y:S01]  /*1d20*/  IMAD.WIDE R28, R35, 0x2, R12 ;  /* 0x00000002231c7825 */ /* 0x000fe200078e020c */
[----:B------:R-:W3:Y:S04]  /*1d30*/  LDG.E.EL.U16 R37, desc[UR4][R14.64+0x802] ;  /* 0x000802040e257981 */ /* 0x000ee8000c2e1500 */
[----:B------:R-:W4:Y:S04]  /*1d40*/  LDG.E.EL.U16 R26, desc[UR4][R26.64] ;  /* 0x000000041a1a7981 */ /* 0x000f28000c2e1500 */
[----:B------:R-:W5:Y:S01]  /*1d50*/  LDG.E.EL.U16 R28, desc[UR4][R28.64] ;  /* 0x000000041c1c7981 */ /* 0x000f62000c2e1500 */
[----:B----4-:R-:W-:-:S05]  /*1d60*/  HADD2.F32 R26, -RZ, R26.H0_H0 ;  /* 0x2000001aff1a7230 */ /* 0x010fca0000004100 */
[----:B------:R-:W-:Y:S01]  /*1d70*/  FMUL R27, R26, UR7 ;  /* 0x000000071a1b7c20 */ /* 0x000fe20008400000 */
[----:B-----5:R-:W-:Y:S02]  /*1d80*/  HADD2.F32 R26, -RZ, R28.H0_H0 ;  /* 0x2000001cff1a7230 */ /* 0x020fe40000004100 */
[----:B---3--:R-:W-:-:S03]  /*1d90*/  HADD2.F32 R37, -RZ, R37.H0_H0 ;  /* 0x20000025ff257230 */ /* 0x008fc60000004100 */
[----:B------:R-:W-:Y:S01]  /*1da0*/  FMUL R26, R26, UR7 ;  /* 0x000000071a1a7c20 */ /* 0x000fe20008400000 */
[----:B--2---:R-:W-:-:S03]  /*1db0*/  HADD2.F32 R36, -RZ, R36.H0_H0 ;  /* 0x20000024ff247230 */ /* 0x004fc60000004100 */
[----:B------:R-:W-:Y:S02]  /*1dc0*/  FMUL R26, R37, R26 ;  /* 0x0000001a251a7220 */ /* 0x000fe40000400000 */
[----:B------:R-:W-:Y:S02]  /*1dd0*/  FMUL R36, R36, R27 ;  /* 0x0000001b24247220 */ /* 0x000fe40000400000 */
[----:B------:R-:W-:Y:S01]  /*1de0*/  FMUL R37, R25, R26 ;  /* 0x0000001a19257220 */ /* 0x000fe20000400000 */
[--C-:B------:R-:W-:Y:S02]  /*1df0*/  IMAD.WIDE R26, R35, 0x2, R8.reuse ;  /* 0x00000002231a7825 */ /* 0x100fe400078e0208 */
[----:B------:R-:W2:Y:S02]  /*1e00*/  LDG.E.EL.U16 R35, desc[UR4][R18.64+0x802] ;  /* 0x0008020412237981 */ /* 0x000ea4000c2e1500 */
[----:B------:R-:W-:Y:S02]  /*1e10*/  IMAD.WIDE R28, R33, 0x2, R8 ;  /* 0x00000002211c7825 */ /* 0x000fe400078e0208 */
[----:B------:R-:W3:Y:S04]  /*1e20*/  LDG.E.EL.U16 R26, desc[UR4][R26.64] ;  /* 0x000000041a1a7981 */ /* 0x000ee8000c2e1500 */
[----:B------:R0:W4:Y:S04]  /*1e30*/  LDG.E.EL.U16 R28, desc[UR4][R28.64] ;  /* 0x000000041c1c7981 */ /* 0x000128000c2e1500 */
[----:B------:R-:W5:Y:S01]  /*1e40*/  LDG.E.EL.U16 R33, desc[UR4][R18.64+0x800] ;  /* 0x0008000412217981 */ /* 0x000f62000c2e1500 */
[----:B------:R-:W-:-:S05]  /*1e50*/  FFMA R37, R30, R36, R37 ;  /* 0x000000241e257223 */ /* 0x000fca0000000025 */
[----:B------:R-:W-:Y:S01]  /*1e60*/  F2FP.F16.F32.PACK_AB R34, R37, R34 ;  /* 0x000000222522723e */ /* 0x000fe200000000ff */
[----:B------:R-:W-:Y:S03]  /*1e70*/  BAR.SYNC.DEFER_BLOCKING 0x0 ;  /* 0x0000000000007b1d */ /* 0x000fe60000010000 */
[----:B0-----:R-:W-:-:S03]  /*1e80*/  PRMT R29, R34, 0x7632, R29 ;  /* 0x00007632221d7816 */ /* 0x001fc6000000001d */
[----:B------:R0:W-:Y:S04]  /*1e90*/  STS.U16 [R24], R34 ;  /* 0x0000002218007388 */ /* 0x0001e80000000400 */
[----:B------:R1:W-:Y:S01]  /*1ea0*/  STS.U16 [R24+0x200], R29 ;  /* 0x0002001d18007388 */ /* 0x0003e20000000400 */
[----:B------:R-:W-:Y:S06]  /*1eb0*/  BAR.SYNC.DEFER_BLOCKING 0x0 ;  /* 0x0000000000007b1d */ /* 0x000fec0000010000 */
[----:B------:R-:W1:Y:S01]  /*1ec0*/  LDS R27, [R0] ;  /* 0x00000000001b7984 */ /* 0x000e620000000800 */
[----:B0-----:R-:W-:-:S02]  /*1ed0*/  HFMA2 R34, -RZ, RZ, 0, 1.1920928955078125e-07 ;  /* 0x00000002ff227431 */ /* 0x001fc400000001ff */
[----:B--2---:R-:W-:Y:S02]  /*1ee0*/  HADD2.F32 R35, -RZ, R35.H0_H0 ;  /* 0x20000023ff237230 */ /* 0x004fe40000004100 */
[----:B---3--:R-:W-:Y:S02]  /*1ef0*/  HADD2.F32 R26, -RZ, R26.H0_H0 ;  /* 0x2000001aff1a7230 */ /* 0x008fe40000004100 */
[----:B----4-:R-:W-:-:S03]  /*1f00*/  HADD2.F32 R28, -RZ, R28.H0_H0 ;  /* 0x2000001cff1c7230 */ /* 0x010fc60000004100 */
[----:B------:R-:W-:Y:S01]  /*1f10*/  FMUL R26, R26, UR8 ;  /* 0x000000081a1a7c20 */ /* 0x000fe20008400000 */
[----:B-----5:R-:W-:Y:S02]  /*1f20*/  HADD2.F32 R33, -RZ, R33.H0_H0 ;  /* 0x20000021ff217230 */ /* 0x020fe40000004100 */
[----:B------:R-:W-:Y:S01]  /*1f30*/  FMUL R28, R28, UR8 ;  /* 0x000000081c1c7c20 */ /* 0x000fe20008400000 */
[----:B------:R-:W-:Y:S01]  /*1f40*/  FMUL R26, R35, R26 ;  /* 0x0000001a231a7220 */ /* 0x000fe20000400000 */
[----:B------:R-:W-:Y:S02]  /*1f50*/  FMUL R35, R25, R32 ;  /* 0x0000002019237220 */ /* 0x000fe40000400000 */
[----:B------:R-:W-:Y:S01]  /*1f60*/  FMUL R33, R33, R28 ;  /* 0x0000001c21217220 */ /* 0x000fe20000400000 */
[----:B-1----:R-:W-:Y:S02]  /*1f70*/  IADD.64 R28, R2, 0x200 ;  /* 0x00000200021c7835 */ /* 0x002fe400078e0200 */
[----:B------:R-:W-:Y:S01]  /*1f80*/  FMUL R26, R25, R26 ;  /* 0x0000001a191a7220 */ /* 0x000fe20000400000 */
[----:B------:R-:W-:-:S03]  /*1f90*/  FFMA R35, R30, R31, R35 ;  /* 0x0000001f1e237223 */ /* 0x000fc60000000023 */
[----:B------:R-:W-:Y:S01]  /*1fa0*/  FFMA R26, R30, R33, R26 ;  /* 0x000000211e1a7223 */ /* 0x000fe2000000001a */
[----:B------:R-:W-:-:S04]  /*1fb0*/  IADD3 R31, PT, PT, R28, 0x200, RZ ;  /* 0x000002001c1f7810 */ /* 0x000fc80007ffe0ff */
[----:B------:R-:W-:Y:S01]  /*1fc0*/  F2FP.F16.F32.PACK_AB R26, R26, R35 ;  /* 0x000000231a1a723e */ /* 0x000fe200000000ff */
[----:B------:R-:W-:-:S05]  /*1fd0*/  IMAD.WIDE R34, R31, R34, UR14 ;  /* 0x0000000e1f227e25 */ /* 0x000fca000f8e0222 */
[----:B------:R-:W-:Y:S01]  /*1fe0*/  STG.E desc[UR10][R34.64], R27 ;  /* 0x0000001b22007986 */ /* 0x000fe2000c10190a */
[----:B------:R-:W-:Y:S01]  /*1ff0*/  BAR.SYNC.DEFER_BLOCKING 0x0 ;  /* 0x0000000000007b1d */ /* 0x000fe20000010000 */
[----:B------:R-:W-:-:S05]  /*2000*/  PRMT R32, R26, 0x7632, R32 ;  /* 0x000076321a207816 */ /* 0x000fca0000000020 */
[----:B------:R0:W-:Y:S04]  /*2010*/  STS.U16 [R24], R26 ;  /* 0x0000001a18007388 */ /* 0x0001e80000000400 */
[----:B------:R-:W-:Y:S01]  /*2020*/  STS.U16 [R24+0x200], R32 ;  /* 0x0002002018007388 */ /* 0x000fe20000000400 */
[----:B------:R-:W-:Y:S06]  /*2030*/  BAR.SYNC.DEFER_BLOCKING 0x0 ;  /* 0x0000000000007b1d */ /* 0x000fec0000010000 */
[----:B------:R-:W1:Y:S01]  /*2040*/  LDS R34, [R0] ;  /* 0x0000000000227984 */ /* 0x000e620000000800 */
[----:B------:R-:W-:-:S02]  /*2050*/  IADD.64 R28, R6, 0x400 ;  /* 0x00000400061c7835 */ /* 0x000fc400078e0200 */
[----:B------:R-:W-:-:S03]  /*2060*/  IMAD.WIDE R30, R31, 0x2, R22 ;  /* 0x000000021f1e7825 */ /* 0x000fc600078e0216 */
[C---:B------:R-:W-:Y:S02]  /*2070*/  IADD3 R25, PT, PT, R28.reuse, 0x200, RZ ;  /* 0x000002001c197810 */ /* 0x040fe40007ffe0ff */
[----:B------:R-:W-:-:S03]  /*2080*/  IADD3 R33, PT, PT, R28, 0x201, RZ ;  /* 0x000002011c217810 */ /* 0x000fc60007ffe0ff */
[----:B------:R-:W-:-:S04]  /*2090*/  IMAD.WIDE R36, R25, 0x2, R12 ;  /* 0x0000000219247825 */ /* 0x000fc800078e020c */
[----:B0-----:R-:W-:Y:S01]  /*20a0*/  IMAD.WIDE R26, R25, 0x2, R8 ;  /* 0x00000002191a7825 */ /* 0x001fe200078e0208 */
[----:B-1----:R0:W-:Y:S04]  /*20b0*/  STG.E desc[UR10][R30.64], R34 ;  /* 0x000000221e007986 */ /* 0x0021e8000c10190a */
[----:B------:R1:W2:Y:S04]  /*20c0*/  LDG.E.EL.U16 R29, desc[UR4][R36.64] ;  /* 0x00000004241d7981 */ /* 0x0002a8000c2e1500 */
[----:B------:R-:W3:Y:S04]  /*20d0*/  LDG.E.EL.U16 R28, desc[UR4][R10.64+0xc00] ;  /* 0x000c00040a1c7981 */ /* 0x000ee8000c2e1500 */
[----:B------:R-:W4:Y:S01]  /*20e0*/  LDG.E.EL.U16 R27, desc[UR4][R26.64] ;  /* 0x000000041a1b7981 */ /* 0x000f22000c2e1500 */
[----:B-1----:R-:W-:-:S03]  /*20f0*/  IMAD.WIDE R36, R33, 0x2, R12 ;  /* 0x0000000221247825 */ /* 0x002fc600078e020c */
[----:B------:R-:W5:Y:S04]  /*2100*/  LDG.E.EL.U16 R35, desc[UR4][R20.64+0xc00] ;  /* 0x000c000414237981 */ /* 0x000f68000c2e1500 */
[----:B0-----:R-:W5:Y:S01]  /*2110*/  LDG.E.EL.U16 R31, desc[UR4][R36.64] ;  /* 0x00000004241f7981 */ /* 0x001f62000c2e1500 */
[----:B------:R-:W-:-:S03]  /*2120*/  IMAD.WIDE R32, R33, 0x2, R8 ;  /* 0x0000000221207825 */ /* 0x000fc600078e0208 */
[----:B------:R-:W5:Y:S04]  /*2130*/  LDG.E.EL.U16 R26, desc[UR4][R10.64+0xc02] ;  /* 0x000c02040a1a7981 */ /* 0x000f68000c2e1500 */
[----:B------:R-:W5:Y:S04]  /*2140*/  LDG.E.EL.U16 R32, desc[UR4][R32.64] ;  /* 0x0000000420207981 */ /* 0x000f68000c2e1500 */
[----:B------:R-:W5:Y:S04]  /*2150*/  LDG.E.EL.U16 R34, desc[UR4][R20.64+0xc02] ;  /* 0x000c020414227981 */ /* 0x000f68000c2e1500 */
[----:B------:R-:W5:Y:S04]  /*2160*/  LDG.E.EL R25, desc[UR4][R16.64+0x4] ;  /* 0x0000040410197981 */ /* 0x000f68000c2e1900 */
[----:B------:R-:W5:Y:S01]  /*2170*/  LDG.E.EL R30, desc[UR4][R16.64] ;  /* 0x00000004101e7981 */ /* 0x000f62000c2e1900 */
[----:B--2---:R-:W-:-:S02]  /*2180*/  HADD2.F32 R29, -RZ, R29.H0_H0 ;  /* 0x2000001dff1d7230 */ /* 0x004fc40000004100 */
[----:B---3--:R-:W-:-:S03]  /*2190*/  HADD2.F32 R28, -RZ, R28.H0_H0 ;  /* 0x2000001cff1c7230 */ /* 0x008fc60000004100 */
[----:B------:R-:W-:Y:S01]  /*21a0*/  FMUL R29, R29, UR7 ;  /* 0x000000071d1d7c20 */ /* 0x000fe20008400000 */
[----:B----4-:R-:W-:Y:S02]  /*21b0*/  HADD2.F32 R27, -RZ, R27.H0_H0 ;  /* 0x2000001bff1b7230 */ /* 0x010fe40000004100 */
[----:B-----5:R-:W-:Y:S02]  /*21c0*/  HADD2.F32 R31, -RZ, R31.H0_H0 ;  /* 0x2000001fff1f7230 */ /* 0x020fe40000004100 */
[----:B------:R-:W-:-:S03]  /*21d0*/  HADD2.F32 R26, -RZ, R26.H0_H0 ;  /* 0x2000001aff1a7230 */ /* 0x000fc60000004100 */
[----:B------:R-:W-:Y:S01]  /*21e0*/  FMUL R31, R31, UR7 ;  /* 0x000000071f1f7c20 */ /* 0x000fe20008400000 */
[----:B------:R-:W-:Y:S01]  /*21f0*/  FMUL R29, R28, R29 ;  /* 0x0000001d1c1d7220 */ /* 0x000fe20000400000 */
[----:B------:R-:W-:Y:S02]  /*2200*/  FMUL R36, R27, UR8 ;  /* 0x000000081b247c20 */ /* 0x000fe40008400000 */
[----:B------:R-:W-:Y:S01]  /*2210*/  FMUL R28, R26, R31 ;  /* 0x0000001f1a1c7220 */ /* 0x000fe20000400000 */
[----:B------:R-:W-:Y:S02]  /*2220*/  IADD.64 R26, R4, 0x400 ;  /* 0x00000400041a7835 */ /* 0x000fe400078e0200 */
[----:B------:R-:W-:Y:S02]  /*2230*/  HADD2.F32 R32, -RZ, R32.H0_H0 ;  /* 0x20000020ff207230 */ /* 0x000fe40000004100 */
[----:B------:R-:W-:Y:S02]  /*2240*/  HADD2.F32 R35, -RZ, R35.H0_H0 ;  /* 0x20000023ff237230 */ /* 0x000fe40000004100 */
[----:B------:R-:W-:-:S02]  /*2250*/  HADD2.F32 R34, -RZ, R34.H0_H0 ;  /* 0x20000022ff227230 */ /* 0x000fc40000004100 */
        /* <DEDUP_REMOVED lines=36> */
[----:B0-----:R-:W-:Y:S01]  /*24a0*/  MOV R34, 0x2 ;  /* 0x0000000200227802 */ /* 0x001fe20000000f00 */
[----:B--2---:R-:W-:-:S02]  /*24b0*/  HADD2.F32 R35, -RZ, R35.H0_H0 ;  /* 0x20000023ff237230 */ /* 0x004fc40000004100 */
        /* <DEDUP_REMOVED lines=74> */
[----:B------:R-:W-:Y:S01]  /*2960*/  FMUL R26, R37, R26 ;  /* 0x0000001a251a7220 */ /* 0x000fe20000400000 */
[----:B------:R-:W-:-:S04]  /*2970*/  IMAD.WIDE R28, R33, 0x2, R8 ;  /* 0x00000002211c7825 */ /* 0x000fc800078e0208 */
[----:B------:R-:W-:Y:S01]  /*2980*/  FMUL R36, R36, R27 ;  /* 0x0000001b24247220 */ /* 0x000fe20000400000 */
[----:B------:R-:W2:Y:S01]  /*2990*/  LDG.E.EL.U16 R33, desc[UR4][R18.64+0x1000] ;  /* 0x0010000412217981 */ /* 0x000ea2000c2e1500 */
[----:B------:R-:W-:Y:S01]  /*29a0*/  FMUL R37, R25, R26 ;  /* 0x0000001a19257220 */ /* 0x000fe20000400000 */
[----:B------:R-:W-:Y:S02]  /*29b0*/  IMAD.WIDE R26, R35, 0x2, R8 ;  /* 0x00000002231a7825 */ /* 0x000fe400078e0208 */
[----:B------:R0:W3:Y:S04]  /*29c0*/  LDG.E.EL.U16 R28, desc[UR4][R28.64] ;  /* 0x000000041c1c7981 */ /* 0x0000e8000c2e1500 */
[----:B------:R1:W4:Y:S04]  /*29d0*/  LDG.E.EL.U16 R26, desc[UR4][R26.64] ;  /* 0x000000041a1a7981 */ /* 0x000328000c2e1500 */
[----:B------:R-:W5:Y:S01]  /*29e0*/  LDG.E.EL.U16 R35, desc[UR4][R18.64+0x1002] ;  /* 0x0010020412237981 */ /* 0x000f62000c2e1500 */
[----:B------:R-:W-:-:S05]  /*29f0*/  FFMA R37, R30, R36, R37 ;  /* 0x000000241e257223 */ /* 0x000fca0000000025 */
[----:B------:R-:W-:Y:S01]  /*2a00*/  F2FP.F16.F32.PACK_AB R34, R37, R34 ;  /* 0x000000222522723e */ /* 0x000fe200000000ff */
[----:B------:R-:W-:Y:S03]  /*2a10*/  BAR.SYNC.DEFER_BLOCKING 0x0 ;  /* 0x0000000000007b1d */ /* 0x000fe60000010000 */
[----:B0-----:R-:W-:-:S03]  /*2a20*/  PRMT R29, R34, 0x7632, R29 ;  /* 0x00007632221d7816 */ /* 0x001fc6000000001d */
[----:B------:R-:W-:Y:S04]  /*2a30*/  STS.U16 [R24], R34 ;  /* 0x0000002218007388 */ /* 0x000fe80000000400 */
[----:B------:R0:W-:Y:S01]  /*2a40*/  STS.U16 [R24+0x200], R29 ;  /* 0x0002001d18007388 */ /* 0x0001e20000000400 */
[----:B------:R-:W-:Y:S06]  /*2a50*/  BAR.SYNC.DEFER_BLOCKING 0x0 ;  /* 0x0000000000007b1d */ /* 0x000fec0000010000 */
[----:B-1----:R-:W1:Y:S01]  /*2a60*/  LDS R27, [R0] ;  /* 0x00000000001b7984 */ /* 0x002e620000000800 */
[----:B--2---:R-:W-:-:S02]  /*2a70*/  HADD2.F32 R33, -RZ, R33.H0_H0 ;  /* 0x20000021ff217230 */ /* 0x004fc40000004100 */
[----:B---3--:R-:W-:Y:S02]  /*2a80*/  HADD2.F32 R28, -RZ, R28.H0_H0 ;  /* 0x2000001cff1c7230 */ /* 0x008fe40000004100 */
[----:B----4-:R-:W-:-:S03]  /*2a90*/  HADD2.F32 R26, -RZ, R26.H0_H0 ;  /* 0x2000001aff1a7230 */ /* 0x010fc60000004100 */
[----:B------:R-:W-:Y:S01]  /*2aa0*/  FMUL R28, R28, UR8 ;  /* 0x000000081c1c7c20 */ /* 0x000fe20008400000 */
[----:B-----5:R-:W-:Y:S02]  /*2ab0*/  HADD2.F32 R35, -RZ, R35.H0_H0 ;  /* 0x20000023ff237230 */ /* 0x020fe40000004100 */
[----:B------:R-:W-:Y:S01]  /*2ac0*/  FMUL R26, R26, UR8 ;  /* 0x000000081a1a7c20 */ /* 0x000fe20008400000 */
[----:B------:R-:W-:Y:S01]  /*2ad0*/  FMUL R33, R33, R28 ;  /* 0x0000001c21217220 */ /* 0x000fe20000400000 */
[----:B0-----:R-:W-:Y:S02]  /*2ae0*/  IADD.64 R28, R2, 0x600 ;  /* 0x00000600021c7835 */ /* 0x001fe400078e0200 */
[----:B------:R-:W-:Y:S01]  /*2af0*/  FMUL R26, R35, R26 ;  /* 0x0000001a231a7220 */ /* 0x000fe20000400000 */
[C---:B------:R-:W-:Y:S01]  /*2b00*/  FMUL R35, R25.reuse, R32 ;  /* 0x0000002019237220 */ /* 0x040fe20000400000 */
[----:B------:R-:W-:Y:S02]  /*2b10*/  HFMA2 R32, -RZ, RZ, 0, 1.1920928955078125e-07 ;  /* 0x00000002ff207431 */ /* 0x000fe400000001ff */
[----:B------:R-:W-:Y:S01]  /*2b20*/  FMUL R26, R25, R26 ;  /* 0x0000001a191a7220 */ /* 0x000fe20000400000 */
[----:B------:R-:W-:-:S03]  /*2b30*/  IADD3 R29, PT, PT, R28, 0x200, RZ ;  /* 0x000002001c1d7810 */ /* 0x000fc60007ffe0ff */
[----:B------:R-:W-:Y:S02]  /*2b40*/  FFMA R26, R30, R33, R26 ;  /* 0x000000211e1a7223 */ /* 0x000fe4000000001a */
[----:B------:R-:W-:-:S05]  /*2b50*/  IMAD.WIDE R32, R29, R32, UR14 ;  /* 0x0000000e1d207e25 */ /* 0x000fca000f8e0220 */
[----:B-1----:R-:W-:Y:S01]  /*2b60*/  STG.E desc[UR10][R32.64], R27 ;  /* 0x0000001b20007986 */ /* 0x002fe2000c10190a */
[----:B------:R-:W-:-:S05]  /*2b70*/  FFMA R31, R30, R31, R35 ;  /* 0x0000001f1e1f7223 */ /* 0x000fca0000000023 */
[----:B------:R-:W-:Y:S01]  /*2b80*/  F2FP.F16.F32.PACK_AB R26, R26, R31 ;  /* 0x0000001f1a1a723e */ /* 0x000fe200000000ff */
[----:B------:R-:W-:Y:S03]  /*2b90*/  BAR.SYNC.DEFER_BLOCKING 0x0 ;  /* 0x0000000000007b1d */ /* 0x000fe60000010000 */
[----:B------:R-:W-:-:S03]  /*2ba0*/  PRMT R34, R26, 0x7632, R34 ;  /* 0x000076321a227816 */ /* 0x000fc60000000022 */
[----:B------:R-:W-:Y:S04]  /*2bb0*/  STS.U16 [R24], R26 ;  /* 0x0000001a18007388 */ /* 0x000fe80000000400 */
[----:B------:R-:W-:Y:S01]  /*2bc0*/  STS.U16 [R24+0x200], R34 ;  /* 0x0002002218007388 */ /* 0x000fe20000000400 */
[----:B------:R-:W-:Y:S06]  /*2bd0*/  BAR.SYNC.DEFER_BLOCKING 0x0 ;  /* 0x0000000000007b1d */ /* 0x000fec0000010000 */
[----:B------:R-:W0:Y:S01]  /*2be0*/  LDS R25, [R0] ;  /* 0x0000000000197984 */ /* 0x000e220000000800 */
[----:B------:R-:W-:-:S02]  /*2bf0*/  IADD.64 R30, R6, 0x800 ;  /* 0x00000800061e7835 */ /* 0x000fc400078e0200 */
[----:B------:R-:W-:-:S03]  /*2c00*/  IMAD.WIDE R36, R29, 0x2, R22 ;  /* 0x000000021d247825 */ /* 0x000fc600078e0216 */
[C---:B------:R-:W-:Y:S02]  /*2c10*/  IADD3 R31, PT, PT, R30.reuse, 0x201, RZ ;  /* 0x000002011e1f7810 */ /* 0x040fe40007ffe0ff */
[----:B------:R-:W-:-:S05]  /*2c20*/  IADD3 R35, PT, PT, R30, 0x200, RZ ;  /* 0x000002001e237810 */ /* 0x000fca0007ffe0ff */
[--C-:B------:R-:W-:Y:S01]  /*2c30*/  IMAD.WIDE R28, R35, 0x2, R12.reuse ;  /* 0x00000002231c7825 */ /* 0x100fe200078e020c */
[----:B0-----:R0:W-:Y:S04]  /*2c40*/  STG.E desc[UR10][R36.64], R25 ;  /* 0x0000001924007986 */ /* 0x0011e8000c10190a */
[----:B------:R-:W2:Y:S04]  /*2c50*/  LDG.E.EL.U16 R27, desc[UR4][R10.64+0x1402] ;  /* 0x001402040a1b7981 */ /* 0x000ea8000c2e1500 */
[----:B------:R-:W3:Y:S01]  /*2c60*/  LDG.E.EL.U16 R26, desc[UR4][R10.64+0x1400] ;  /* 0x001400040a1a7981 */ /* 0x000ee2000c2e1500 */
[----:B0-----:R-:W-:-:S03]  /*2c70*/  IMAD.WIDE R36, R31, 0x2, R12 ;  /* 0x000000021f247825 */ /* 0x001fc600078e020c */
[----:B------:R0:W4:Y:S04]  /*2c80*/  LDG.E.EL.U16 R25, desc[UR4][R28.64] ;  /* 0x000000041c197981 */ /* 0x000128000c2e1500 */
[----:B------:R-:W5:Y:S01]  /*2c90*/  LDG.E.EL.U16 R30, desc[UR4][R36.64] ;  /* 0x00000004241e7981 */ /* 0x000f62000c2e1500 */
[----:B------:R-:W-:-:S05]  /*2ca0*/  IADD.64 R32, R4, 0x800 ;  /* 0x0000080004207835 */ /* 0x000fca00078e0200 */
[----:B------:R-:W-:-:S05]  /*2cb0*/  IADD3 R33, PT, PT, R32, 0x200, RZ ;  /* 0x0000020020217810 */ /* 0x000fca0007ffe0ff */
[----:B0-----:R-:W-:-:S05]  /*2cc0*/  IMAD.WIDE R28, R33, 0x2, R12 ;  /* 0x00000002211c7825 */ /* 0x001fca00078e020c */
[----:B------:R-:W5:Y:S01]  /*2cd0*/  LDG.E.EL.U16 R34, desc[UR4][R28.64] ;  /* 0x000000041c227981 */ /* 0x000f62000c2e1500 */
[----:B--2---:R-:W-:Y:S02]  /*2ce0*/  HADD2.F32 R27, -RZ, R27.H0_H0 ;  /* 0x2000001bff1b7230 */ /* 0x004fe40000004100 */
[----:B---3--:R-:W-:Y:S02]  /*2cf0*/  HADD2.F32 R26, -RZ, R26.H0_H0 ;  /* 0x2000001aff1a7230 */ /* 0x008fe40000004100 */
[----:B----4-:R-:W-:Y:S02]  /*2d00*/  HADD2.F32 R25, -RZ, R25.H0_H0 ;  /* 0x20000019ff197230 */ /* 0x010fe40000004100 */
[----:B-----5:R-:W-:-:S03]  /*2d10*/  HADD2.F32 R30, -RZ, R30.H0_H0 ;  /* 0x2000001eff1e7230 */ /* 0x020fc60000004100 */
[----:B------:R-:W-:Y:S02]  /*2d20*/  FMUL R25, R25, UR7 ;  /* 0x0000000719197c20 */ /* 0x000fe40008400000 */
[----:B------:R-:W-:Y:S02]  /*2d30*/  FMUL R36, R30, UR7 ;  /* 0x000000071e247c20 */ /* 0x000fe40008400000 */
[----:B------:R-:W-:Y:S02]  /*2d40*/  FMUL R30, R26, R25 ;  /* 0x000000191a1e7220 */ /* 0x000fe40000400000 */
[----:B------:R-:W2:Y:S01]  /*2d50*/  LDG.E.EL R26, desc[UR4][R16.64+0x4] ;  /* 0x00000404101a7981 */ /* 0x000ea2000c2e1900 */
[----:B------:R-:W-:-:S03]  /*2d60*/  FMUL R37, R27, R36 ;  /* 0x000000241b257220 */ /* 0x000fc60000400000 */
[----:B------:R-:W3:Y:S04]  /*2d70*/  LDG.E.EL.U16 R27, desc[UR4][R14.64+0x1400] ;  /* 0x001400040e1b7981 */ /* 0x000ee8000c2e1500 */
[----:B------:R-:W4:Y:S01]  /*2d80*/  LDG.E.EL R25, desc[UR4][R16.64] ;  /* 0x0000000410197981 */ /* 0x000f22000c2e1900 */
[----:B------:R-:W-:Y:S01]  /*2d90*/  HADD2.F32 R34, -RZ, R34.H0_H0 ;  /* 0x20000022ff227230 */ /* 0x000fe20000004100 */
[----:B------:R-:W-:Y:S02]  /*2da0*/  IADD3 R32, PT, PT, R32, 0x201, RZ ;  /* 0x0000020120207810 */ /* 0x000fe40007ffe0ff */
[----:B------:R-:W5:Y:S02]  /*2db0*/  LDG.E.EL.U16 R36, desc[UR4][R14.64+0x1402] ;  /* 0x001402040e247981 */ /* 0x000f64000c2e1500 */
[----:B------:R-:W-:Y:S01]  /*2dc0*/  FMUL R34, R34, UR7 ;  /* 0x0000000722227c20 */ /* 0x000fe20008400000 */
[----:B--2---:R-:W-:-:S02]  /*2dd0*/  FMUL R28, R26, R37 ;  /* 0x000000251a1c7220 */ /* 0x004fc40000400000 */
[----:B------:R-:W2:Y:S01]  /*2de0*/  LDG.E.EL.U16 R37, desc[UR4][R20.64+0x1402] ;  /* 0x0014020414257981 */ /* 0x000ea2000c2e1500 */
[----:B---3--:R-:W-:-:S05]  /*2df0*/  HADD2.F32 R27, -RZ, R27.H0_H0 ;  /* 0x2000001bff1b7230 */ /* 0x008fca0000004100 */
[----:B------:R-:W-:Y:S01]  /*2e00*/  FMUL R34, R27, R34 ;  /* 0x000000221b227220 */ /* 0x000fe20000400000 */
[----:B----4-:R-:W-:Y:S01]  /*2e10*/  FFMA R27, R25, R30, R28 ;  /* 0x0000001e191b7223 */ /* 0x010fe2000000001c */
[----:B------:R-:W-:-:S06]  /*2e20*/  IMAD.WIDE R28, R32, 0x2, R12 ;  /* 0x00000002201c7825 */ /* 0x000fcc00078e020c */
[----:B------:R-:W3:Y:S01]  /*2e30*/  LDG.E.EL.U16 R28, desc[UR4][R28.64] ;  /* 0x000000041c1c7981 */ /* 0x000ee2000c2e1500 */
[----:B------:R-:W-:-:S06]  /*2e40*/  IMAD.WIDE R30, R31, 0x2, R8 ;  /* 0x000000021f1e7825 */ /* 0x000fcc00078e0208 */
[----:B------:R-:W4:Y:S01]  /*2e50*/  LDG.E.EL.U16 R30, desc[UR4][R30.64] ;  /* 0x000000041e1e7981 */ /* 0x000f22000c2e1500 */
[----:B-----5:R-:W-:Y:S02]  /*2e60*/  HADD2.F32 R36, -RZ, R36.H0_H0 ;  /* 0x20000024ff247230 */ /* 0x020fe40000004100 */
[----:B---3--:R-:W-:-:S05]  /*2e70*/  HADD2.F32 R28, -RZ, R28.H0_H0 ;  /* 0x2000001cff1c7230 */ /* 0x008fca0000004100 */
[----:B------:R-:W-:-:S04]  /*2e80*/  FMUL R29, R28, UR7 ;  /* 0x000000071c1d7c20 */ /* 0x000fc80008400000 */
[----:B------:R-:W-:Y:S01]  /*2e90*/  FMUL R29, R36, R29 ;  /* 0x0000001d241d7220 */ /* 0x000fe20000400000 */
[----:B----4-:R-:W-:-:S03]  /*2ea0*/  HADD2.F32 R36, -RZ, R30.H0_H0 ;  /* 0x2000001eff247230 */ /* 0x010fc60000004100 */
[----:B------:R-:W-:Y:S01]  /*2eb0*/  FMUL R28, R26, R29 ;  /* 0x0000001d1a1c7220 */ /* 0x000fe20000400000 */
[----:B------:R-:W-:-:S04]  /*2ec0*/  IMAD.WIDE R30, R35, 0x2, R8 ;  /* 0x00000002231e7825 */ /* 0x000fc800078e0208 */
[----:B------:R-:W-:Y:S01]  /*2ed0*/  FMUL R36, R36, UR8 ;  /* 0x0000000824247c20 */ /* 0x000fe20008400000 */
[----:B------:R-:W3:Y:S01]  /*2ee0*/  LDG.E.EL.U16 R35, desc[UR4][R20.64+0x1400] ;  /* 0x0014000414237981 */ /* 0x000ee2000c2e1500 */
[----:B------:R-:W-:Y:S01]  /*2ef0*/  FFMA R34, R25, R34, R28 ;  /* 0x0000002219227223 */ /* 0x000fe2000000001c */
[--C-:B------:R-:W-:Y:S02]  /*2f00*/  IMAD.WIDE R28, R32, 0x2, R8.reuse ;  /* 0x00000002201c7825 */ /* 0x100fe400078e0208 */
[----:B------:R0:W4:Y:S02]  /*2f10*/  LDG.E.EL.U16 R30, desc[UR4][R30.64] ;  /* 0x000000041e1e7981 */ /* 0x000124000c2e1500 */
[----:B--2---:R-:W-:Y:S02]  /*2f20*/  HADD2.F32 R37, -RZ, R37.H0_H0 ;  /* 0x20000025ff257230 */ /* 0x004fe40000004100 */
[----:B------:R-:W2:Y:S01]  /*2f30*/  LDG.E.EL.U16 R28, desc[UR4][R28.64] ;  /* 0x000000041c1c7981 */ /* 0x000ea2000c2e1500 */
[----:B------:R-:W-:-:S04]  /*2f40*/  IMAD.WIDE R32, R33, 0x2, R8 ;  /* 0x0000000221207825 */ /* 0x000fc800078e0208 */
[----:B------:R-:W-:Y:S02]  /*2f50*/  FMUL R37, R37, R36 ;  /* 0x0000002425257220 */ /* 0x000fe40000400000 */
[----:B------:R-:W5:Y:S04]  /*2f60*/  LDG.E.EL.U16 R36, desc[UR4][R18.64+0x1402] ;  /* 0x0014020412247981 */ /* 0x000f68000c2e1500 */
[----:B------:R1:W5:Y:S01]  /*2f70*/  LDG.E.EL.U16 R32, desc[UR4][R32.64] ;  /* 0x0000000420207981 */ /* 0x000362000c2e1500 */
[----:B------:R-:W-:-:S03]  /*2f80*/  F2FP.F16.F32.PACK_AB R27, R34, R27 ;  /* 0x0000001b221b723e */ /* 0x000fc600000000ff */
[----:B------:R-:W5:Y:S01]  /*2f90*/  LDG.E.EL.U16 R34, desc[UR4][R18.64+0x1400] ;  /* 0x0014000412227981 */ /* 0x000f62000c2e1500 */
[C---:B0-----:R-:W-:Y:S01]  /*2fa0*/  PRMT R31, R27.reuse, 0x7610, R31 ;  /* 0x000076101b1f7816 */ /* 0x041fe2000000001f */
[----:B------:R-:W-:Y:S01]  /*2fb0*/  BAR.SYNC.DEFER_BLOCKING 0x0 ;  /* 0x0000000000007b1d */ /* 0x000fe20000010000 */
[----:B-1----:R-:W-:-:S05]  /*2fc0*/  PRMT R33, R27, 0x7632, R33 ;  /* 0x000076321b217816 */ /* 0x002fca0000000021 */
[----:B------:R0:W-:Y:S04]  /*2fd0*/  STS.U16 [R24], R31 ;  /* 0x0000001f18007388 */ /* 0x0001e80000000400 */
[----:B------:R1:W-:Y:S01]  /*2fe0*/  STS.U16 [R24+0x200], R33 ;  /* 0x0002002118007388 */ /* 0x0003e20000000400 */
[----:B------:R-:W-:Y:S06]  /*2ff0*/  BAR.SYNC.DEFER_BLOCKING 0x0 ;  /* 0x0000000000007b1d */ /* 0x000fec0000010000 */
[----:B------:R-:W0:Y:S01]  /*3000*/  LDS R27, [R0] ;  /* 0x00000000001b7984 */ /* 0x000e220000000800 */
[----:B---3--:R-:W-:-:S02]  /*3010*/  HADD2.F32 R35, -RZ, R35.H0_H0 ;  /* 0x20000023ff237230 */ /* 0x008fc40000004100 */
[----:B----4-:R-:W-:Y:S02]  /*3020*/  HADD2.F32 R30, -RZ, R30.H0_H0 ;  /* 0x2000001eff1e7230 */ /* 0x010fe40000004100 */
[----:B--2---:R-:W-:-:S03]  /*3030*/  HADD2.F32 R28, -RZ, R28.H0_H0 ;  /* 0x2000001cff1c7230 */ /* 0x004fc60000004100 */
[----:B------:R-:W-:Y:S01]  /*3040*/  FMUL R30, R30, UR8 ;  /* 0x000000081e1e7c20 */ /* 0x000fe20008400000 */
[----:B-----5:R-:W-:Y:S02]  /*3050*/  HADD2.F32 R36, -RZ, R36.H0_H0 ;  /* 0x20000024ff247230 */ /* 0x020fe40000004100 */
[----:B------:R-:W-:Y:S01]  /*3060*/  FMUL R29, R28, UR8 ;  /* 0x000000081c1d7c20 */ /* 0x000fe20008400000 */
[----:B------:R-:W-:Y:S01]  /*3070*/  FMUL R35, R35, R30 ;  /* 0x0000001e23237220 */ /* 0x000fe20000400000 */
[----:B0-----:R-:W-:Y:S02]  /*3080*/  IADD.64 R30, R2, 0x800 ;  /* 0x00000800021e7835 */ /* 0x001fe400078e0200 */
[----:B------:R-:W-:Y:S01]  /*3090*/  FMUL R29, R36, R29 ;  /* 0x0000001d241d7220 */ /* 0x000fe20000400000 */
[----:B------:R-:W-:Y:S02]  /*30a0*/  HADD2.F32 R32, -RZ, R32.H0_H0 ;  /* 0x20000020ff207230 */ /* 0x000fe40000004100 */
[C---:B------:R-:W-:Y:S01]  /*30b0*/  FMUL R28, R26.reuse, R37 ;  /* 0x000000251a1c7220 */ /* 0x040fe20000400000 */
[----:B------:R-:W-:Y:S01]  /*30c0*/  FMUL R26, R26, R29 ;  /* 0x0000001d1a1a7220 */ /* 0x000fe20000400000 */
[----:B------:R-:W-:Y:S01]  /*30d0*/  IADD3 R31, PT, PT, R30, 0x200, RZ ;  /* 0x000002001e1f7810 */ /* 0x000fe20007ffe0ff */
[----:B------:R-:W-:Y:S01]  /*30e0*/  FMUL R29, R32, UR8 ;  /* 0x00000008201d7c20 */ /* 0x000fe20008400000 */
[----:B------:R-:W-:-:S05]  /*30f0*/  MOV R32, 0x2 ;  /* 0x0000000200207802 */ /* 0x000fca0000000f00 */
[----:B-1----:R-:W-:-:S05]  /*3100*/  IMAD.WIDE R32, R31, R32, UR14 ;  /* 0x0000000e1f207e25 */ /* 0x002fca000f8e0220 */
[----:B------:R-:W-:Y:S01]  /*3110*/  STG.E desc[UR10][R32.64], R27 ;  /* 0x0000001b20007986 */ /* 0x000fe2000c10190a */
[----:B------:R-:W-:Y:S02]  /*3120*/  HADD2.F32 R34, -RZ, R34.H0_H0 ;  /* 0x20000022ff227230 */ /* 0x000fe40000004100 */
[----:B------:R-:W-:-:S03]  /*3130*/  FFMA R28, R25, R35, R28 ;  /* 0x00000023191c7223 */ /* 0x000fc6000000001c */
[----:B------:R-:W-:-:S04]  /*3140*/  FMUL R29, R34, R29 ;  /* 0x0000001d221d7220 */ /* 0x000fc80000400000 */
[----:B------:R-:W-:Y:S01]  /*3150*/  FFMA R29, R25, R29, R26 ;  /* 0x0000001d191d7223 */ /* 0x000fe2000000001a */
[----:B------:R-:W-:Y:S04]  /*3160*/  BAR.SYNC.DEFER_BLOCKING 0x0 ;  /* 0x0000000000007b1d */ /* 0x000fe80000010000 */
[----:B------:R-:W-:-:S04]  /*3170*/  F2FP.F16.F32.PACK_AB R28, R29, R28 ;  /* 0x0000001c1d1c723e */ /* 0x000fc800000000ff */
[C---:B------:R-:W-:Y:S02]  /*3180*/  PRMT R26, R28.reuse, 0x7610, R26 ;  /* 0x000076101c1a7816 */ /* 0x040fe4000000001a */
[----:B------:R-:W-:-:S03]  /*3190*/  PRMT R29, R28, 0x7632, R29 ;  /* 0x000076321c1d7816 */ /* 0x000fc6000000001d */
[----:B------:R-:W-:Y:S04]  /*31a0*/  STS.U16 [R24], R26 ;  /* 0x0000001a18007388 */ /* 0x000fe80000000400 */
[----:B------:R0:W-:Y:S01]  /*31b0*/  STS.U16 [R24+0x200], R29 ;  /* 0x0002001d18007388 */ /* 0x0001e20000000400 */
[----:B------:R-:W-:Y:S06]  /*31c0*/  BAR.SYNC.DEFER_BLOCKING 0x0 ;  /* 0x0000000000007b1d */ /* 0x000fec0000010000 */
[----:B------:R-:W1:Y:S01]  /*31d0*/  LDS R25, [R0] ;  /* 0x0000000000197984 */ /* 0x000e620000000800 */
[----:B0-----:R-:W-:-:S02]  /*31e0*/  IADD.64 R28, R6, 0xa00 ;  /* 0x00000a00061c7835 */ /* 0x001fc400078e0200 */
[----:B------:R-:W-:-:S03]  /*31f0*/  IMAD.WIDE R36, R31, 0x2, R22 ;  /* 0x000000021f247825 */ /* 0x000fc600078e0216 */
[C---:B------:R-:W-:Y:S02]  /*3200*/  IADD3 R31, PT, PT, R28.reuse, 0x201, RZ ;  /* 0x000002011c1f7810 */ /* 0x040fe40007ffe0ff */
[----:B------:R-:W-:-:S05]  /*3210*/  IADD3 R35, PT, PT, R28, 0x200, RZ ;  /* 0x000002001c237810 */ /* 0x000fca0007ffe0ff */
[--C-:B------:R-:W-:Y:S01]  /*3220*/  IMAD.WIDE R28, R35, 0x2, R12.reuse ;  /* 0x00000002231c7825 */ /* 0x100fe200078e020c */
[----:B-1----:R0:W-:Y:S04]  /*3230*/  STG.E desc[UR10][R36.64], R25 ;  /* 0x0000001924007986 */ /* 0x0021e8000c10190a */
        /* <DEDUP_REMOVED lines=74> */
[----:B------:R-:W-:-:S05]  /*36e0*/  HFMA2 R32, -RZ, RZ, 0, 1.1920928955078125e-07 ;  /* 0x00000002ff207431 */ /* 0x000fca00000001ff */
        /* <DEDUP_REMOVED lines=151> */
[----:B------:R-:W-:-:S04]  /*4060*/  FMUL R29, R36, R29 ;  /* 0x0000001d241d7220 */ /* 0x000fc80000400000 */
[----:B------:R-:W-:Y:S01]  /*4070*/  FMUL R28, R26, R29 ;  /* 0x0000001d1a1c7220 */ /* 0x000fe20000400000 */
[----:B----4-:R-:W-:-:S03]  /*4080*/  HADD2.F32 R36, -RZ, R30.H0_H0 ;  /* 0x2000001eff247230 */ /* 0x010fc60000004100 */
[----:B------:R-:W-:Y:S01]  /*4090*/  FFMA R34, R25, R34, R28 ;  /* 0x0000002219227223 */ /* 0x000fe2000000001c */
[----:B------:R-:W-:-:S04]  /*40a0*/  IMAD.WIDE R28, R32, 0x2, R8 ;  /* 0x00000002201c7825 */ /* 0x000fc800078e0208 */
[----:B------:R-:W-:Y:S01]  /*40b0*/  FMUL R36, R36, UR8 ;  /* 0x0000000824247c20 */ /* 0x000fe20008400000 */
[----:B--2---:R-:W-:Y:S01]  /*40c0*/  HADD2.F32 R37, -RZ, R37.H0_H0 ;  /* 0x20000025ff257230 */ /* 0x004fe20000004100 */
[----:B------:R-:W2:Y:S01]  /*40d0*/  LDG.E.EL.U16 R28, desc[UR4][R28.64] ;  /* 0x000000041c1c7981 */ /* 0x000ea2000c2e1500 */
[----:B------:R-:W-:-:S04]  /*40e0*/  IMAD.WIDE R30, R35, 0x2, R8 ;  /* 0x00000002231e7825 */ /* 0x000fc800078e0208 */
[----:B------:R-:W-:Y:S01]  /*40f0*/  FMUL R37, R37, R36 ;  /* 0x0000002425257220 */ /* 0x000fe20000400000 */
[----:B------:R-:W3:Y:S01]  /*4100*/  LDG.E.EL.U16 R35, desc[UR4][R20.64+0x2000] ;  /* 0x0020000414237981 */ /* 0x000ee2000c2e1500 */
[----:B------:R-:W-:-:S03]  /*4110*/  IMAD.WIDE R32, R33, 0x2, R8 ;  /* 0x0000000221207825 */ /* 0x000fc600078e0208 */
[----:B------:R-:W4:Y:S04]  /*4120*/  LDG.E.EL.U16 R36, desc[UR4][R18.64+0x2002] ;  /* 0x0020020412247981 */ /* 0x000f28000c2e1500 */
[----:B------:R0:W5:Y:S01]  /*4130*/  LDG.E.EL.U16 R30, desc[UR4][R30.64] ;  /* 0x000000041e1e7981 */ /* 0x000162000c2e1500 */
[----:B------:R-:W-:-:S03]  /*4140*/  F2FP.F16.F32.PACK_AB R27, R34, R27 ;  /* 0x0000001b221b723e */ /* 0x000fc600000000ff */
[----:B------:R1:W3:Y:S04]  /*4150*/  LDG.E.EL.U16 R32, desc[UR4][R32.64] ;  /* 0x0000000420207981 */ /* 0x0002e8000c2e1500 */
[----:B------:R-:W3:Y:S01]  /*4160*/  LDG.E.EL.U16 R34, desc[UR4][R18.64+0x2000] ;  /* 0x0020000412227981 */ /* 0x000ee2000c2e1500 */
[C---:B0-----:R-:W-:Y:S01]  /*4170*/  PRMT R31, R27.reuse, 0x7610, R31 ;  /* 0x000076101b1f7816 */ /* 0x041fe2000000001f */
[----:B------:R-:W-:Y:S01]  /*4180*/  BAR.SYNC.DEFER_BLOCKING 0x0 ;  /* 0x0000000000007b1d */ /* 0x000fe20000010000 */
[----:B-1----:R-:W-:-:S05]  /*4190*/  PRMT R33, R27, 0x7632, R33 ;  /* 0x000076321b217816 */ /* 0x002fca0000000021 */
[----:B------:R-:W-:Y:S04]  /*41a0*/  STS.U16 [R24], R31 ;  /* 0x0000001f18007388 */ /* 0x000fe80000000400 */
[----:B------:R0:W-:Y:S01]  /*41b0*/  STS.U16 [R24+0x200], R33 ;  /* 0x0002002118007388 */ /* 0x0001e20000000400 */
[----:B------:R-:W-:Y:S06]  /*41c0*/  BAR.SYNC.DEFER_BLOCKING 0x0 ;  /* 0x0000000000007b1d */ /* 0x000fec0000010000 */
[----:B------:R-:W1:Y:S01]  /*41d0*/  LDS R27, [R0] ;  /* 0x00000000001b7984 */ /* 0x000e620000000800 */
[----:B------:R-:W-:-:S02]  /*41e0*/  IADD.64 R6, R6, 0x1000 ;  /* 0x0000100006067835 */ /* 0x000fc400078e0200 */
[----:B------:R-:W-:-:S03]  /*41f0*/  IADD.64 R4, R4, 0x1000 ;  /* 0x0000100004047835 */ /* 0x000fc600078e0200 */
[----:B0-----:R-:W-:Y:S01]  /*4200*/  IADD3 R33, PT, PT, R6, 0x200, RZ ;  /* 0x0000020006217810 */ /* 0x001fe20007ffe0ff */
[----:B--2---:R-:W-:-:S05]  /*4210*/  HADD2.F32 R28, -RZ, R28.H0_H0 ;  /* 0x2000001cff1c7230 */ /* 0x004fca0000004100 */
[----:B------:R-:W-:Y:S01]  /*4220*/  FMUL R29, R28, UR8 ;  /* 0x000000081c1d7c20 */ /* 0x000fe20008400000 */
[----:B----4-:R-:W-:Y:S02]  /*4230*/  HADD2.F32 R36, -RZ, R36.H0_H0 ;  /* 0x20000024ff247230 */ /* 0x010fe40000004100 */
[----:B-----5:R-:W-:-:S03]  /*4240*/  HADD2.F32 R30, -RZ, R30.H0_H0 ;  /* 0x2000001eff1e7230 */ /* 0x020fc60000004100 */
[----:B------:R-:W-:Y:S01]  /*4250*/  FMUL R29, R36, R29 ;  /* 0x0000001d241d7220 */ /* 0x000fe20000400000 */
[----:B---3--:R-:W-:Y:S02]  /*4260*/  HADD2.F32 R35, -RZ, R35.H0_H0 ;  /* 0x20000023ff237230 */ /* 0x008fe40000004100 */
[----:B------:R-:W-:Y:S02]  /*4270*/  HADD2.F32 R32, -RZ, R32.H0_H0 ;  /* 0x20000020ff207230 */ /* 0x000fe40000004100 */
[----:B------:R-:W-:Y:S01]  /*4280*/  FMUL R28, R26, R37 ;  /* 0x000000251a1c7220 */ /* 0x000fe20000400000 */
[----:B------:R-:W-:Y:S01]  /*4290*/  FMUL R30, R30, UR8 ;  /* 0x000000081e1e7c20 */ /* 0x000fe20008400000 */
[----:B------:R-:W-:Y:S01]  /*42a0*/  FMUL R26, R26, R29 ;  /* 0x0000001d1a1a7220 */ /* 0x000fe20000400000 */
[----:B------:R-:W-:Y:S02]  /*42b0*/  HADD2.F32 R34, -RZ, R34.H0_H0 ;  /* 0x20000022ff227230 */ /* 0x000fe40000004100 */
[----:B------:R-:W-:Y:S01]  /*42c0*/  FMUL R29, R32, UR8 ;  /* 0x00000008201d7c20 */ /* 0x000fe20008400000 */
[----:B------:R-:W-:Y:S01]  /*42d0*/  FMUL R35, R35, R30 ;  /* 0x0000001e23237220 */ /* 0x000fe20000400000 */
[----:B------:R-:W-:-:S02]  /*42e0*/  IADD.64 R30, R2, 0xe00 ;  /* 0x00000e00021e7835 */ /* 0x000fc400078e0200 */
[----:B------:R-:W-:Y:S01]  /*42f0*/  FMUL R29, R34, R29 ;  /* 0x0000001d221d7220 */ /* 0x000fe20000400000 */
[----:B------:R-:W-:-:S03]  /*4300*/  FFMA R28, R25, R35, R28 ;  /* 0x00000023191c7223 */ /* 0x000fc6000000001c */
[----:B------:R-:W-:Y:S01]  /*4310*/  FFMA R29, R25, R29, R26 ;  /* 0x0000001d191d7223 */ /* 0x000fe2000000001a */
[----:B------:R-:W-:Y:S01]  /*4320*/  IADD3 R31, PT, PT, R30, 0x200, RZ ;  /* 0x000002001e1f7810 */ /* 0x000fe20007ffe0ff */
[----:B------:R-:W-:-:S03]  /*4330*/  HFMA2 R26, -RZ, RZ, 0, 1.1920928955078125e-07 ;  /* 0x00000002ff1a7431 */ /* 0x000fc600000001ff */
[----:B------:R-:W-:Y:S02]  /*4340*/  F2FP.F16.F32.PACK_AB R25, R29, R28 ;  /* 0x0000001c1d19723e */ /* 0x000fe400000000ff */
[----:B------:R-:W-:-:S05]  /*4350*/  IMAD.WIDE R28, R31, R26, UR14 ;  /* 0x0000000e1f1c7e25 */ /* 0x000fca000f8e021a */
[----:B-1----:R0:W-:Y:S01]  /*4360*/  STG.E desc[UR10][R28.64], R27 ;  /* 0x0000001b1c007986 */ /* 0x0021e2000c10190a */
[C---:B------:R-:W-:Y:S01]  /*4370*/  PRMT R26, R25.reuse, 0x7610, R26 ;  /* 0x00007610191a7816 */ /* 0x040fe2000000001a */
[----:B------:R-:W-:Y:S01]  /*4380*/  BAR.SYNC.DEFER_BLOCKING 0x0 ;  /* 0x0000000000007b1d */ /* 0x000fe20000010000 */
[----:B------:R-:W-:-:S05]  /*4390*/  PRMT R30, R25, 0x7632, R30 ;  /* 0x00007632191e7816 */ /* 0x000fca000000001e */
[----:B------:R1:W-:Y:S04]  /*43a0*/  STS.U16 [R24], R26 ;  /* 0x0000001a18007388 */ /* 0x0003e80000000400 */
[----:B------:R-:W-:Y:S01]  /*43b0*/  STS.U16 [R24+0x200], R30 ;  /* 0x0002001e18007388 */ /* 0x000fe20000000400 */
[----:B------:R-:W-:Y:S06]  /*43c0*/  BAR.SYNC.DEFER_BLOCKING 0x0 ;  /* 0x0000000000007b1d */ /* 0x000fec0000010000 */
[----:B------:R-:W2:Y:S01]  /*43d0*/  LDS R37, [R0] ;  /* 0x0000000000257984 */ /* 0x000ea20000000800 */
[----:B------:R-:W-:Y:S01]  /*43e0*/  IMAD.WIDE R34, R31, 0x2, R22 ;  /* 0x000000021f227825 */ /* 0x000fe200078e0216 */
[----:B------:R-:W-:-:S02]  /*43f0*/  IADD3 R31, PT, PT, R4, 0x200, RZ ;  /* 0x00000200041f7810 */ /* 0x000fc40007ffe0ff */
[----:B0-----:R-:W-:Y:S02]  /*4400*/  IADD3 R29, PT, PT, R6, 0x201, RZ ;  /* 0x00000201061d7810 */ /* 0x001fe40007ffe0ff */
[----:B------:R-:W-:Y:S01]  /*4410*/  IADD3 R25, PT, PT, R4, 0x201, RZ ;  /* 0x0000020104197810 */ /* 0x000fe20007ffe0ff */
[----:B-1----:R-:W-:-:S04]  /*4420*/  IMAD.WIDE R26, R33, 0x2, R12 ;  /* 0x00000002211a7825 */ /* 0x002fc800078e020c */
[----:B------:R-:W-:-:S04]  /*4430*/  IMAD.WIDE R6, R31, 0x2, R12 ;  /* 0x000000021f067825 */ /* 0x000fc800078e020c */
[----:B------:R-:W-:-:S04]  /*4440*/  IMAD.WIDE R4, R29, 0x2, R12 ;  /* 0x000000021d047825 */ /* 0x000fc800078e020c */
[----:B------:R-:W-:Y:S01]  /*4450*/  IMAD.WIDE R12, R25, 0x2, R12 ;  /* 0x00000002190c7825 */ /* 0x000fe200078e020c */
[----:B--2---:R0:W-:Y:S04]  /*4460*/  STG.E desc[UR10][R34.64], R37 ;  /* 0x0000002522007986 */ /* 0x0041e8000c10190a */
[----:B------:R-:W2:Y:S04]  /*4470*/  LDG.E.EL.U16 R4, desc[UR4][R4.64] ;  /* 0x0000000404047981 */ /* 0x000ea8000c2e1500 */
[----:B------:R-:W3:Y:S04]  /*4480*/  LDG.E.EL.U16 R12, desc[UR4][R12.64] ;  /* 0x000000040c0c7981 */ /* 0x000ee8000c2e1500 */
[----:B0-----:R-:W4:Y:S04]  /*4490*/  LDG.E.EL.U16 R35, desc[UR4][R14.64+0x2400] ;  /* 0x002400040e237981 */ /* 0x001f28000c2e1500 */
[----:B------:R-:W5:Y:S04]  /*44a0*/  LDG.E.EL.U16 R26, desc[UR4][R26.64] ;  /* 0x000000041a1a7981 */ /* 0x000f68000c2e1500 */
[----:B------:R-:W4:Y:S04]  /*44b0*/  LDG.E.EL.U16 R6, desc[UR4][R6.64] ;  /* 0x0000000406067981 */ /* 0x000f28000c2e1500 */
[----:B------:R-:W4:Y:S04]  /*44c0*/  LDG.E.EL.U16 R36, desc[UR4][R10.64+0x2402] ;  /* 0x002402040a247981 */ /* 0x000f28000c2e1500 */
[----:B------:R0:W4:Y:S04]  /*44d0*/  LDG.E.EL.U16 R14, desc[UR4][R14.64+0x2402] ;  /* 0x002402040e0e7981 */ /* 0x000128000c2e1500 */
[----:B------:R-:W4:Y:S04]  /*44e0*/  LDG.E.EL.U16 R34, desc[UR4][R10.64+0x2400] ;  /* 0x002400040a227981 */ /* 0x000f28000c2e1500 */
[----:B------:R-:W4:Y:S01]  /*44f0*/  LDG.E.EL R37, desc[UR4][R16.64+0x4] ;  /* 0x0000040410257981 */ /* 0x000f22000c2e1900 */
[----:B------:R-:W-:-:S03]  /*4500*/  IMAD.WIDE R32, R33, 0x2, R8 ;  /* 0x0000000221207825 */ /* 0x000fc600078e0208 */
[----:B------:R-:W4:Y:S01]  /*4510*/  LDG.E.EL.U16 R7, desc[UR4][R18.64+0x2400] ;  /* 0x0024000412077981 */ /* 0x000f22000c2e1500 */
[----:B------:R-:W-:-:S03]  /*4520*/  IMAD.WIDE R30, R31, 0x2, R8 ;  /* 0x000000021f1e7825 */ /* 0x000fc600078e0208 */
[----:B------:R-:W4:Y:S04]  /*4530*/  LDG.E.EL.U16 R11, desc[UR4][R18.64+0x2402] ;  /* 0x00240204120b7981 */ /* 0x000f28000c2e1500 */
[----:B------:R-:W4:Y:S01]  /*4540*/  LDG.E.EL R16, desc[UR4][R16.64] ;  /* 0x0000000410107981 */ /* 0x000f22000c2e1900 */
[----:B------:R-:W-:-:S03]  /*4550*/  IMAD.WIDE R28, R29, 0x2, R8 ;  /* 0x000000021d1c7825 */ /* 0x000fc600078e0208 */
[----:B------:R-:W4:Y:S01]  /*4560*/  LDG.E.EL.U16 R30, desc[UR4][R30.64] ;  /* 0x000000041e1e7981 */ /* 0x000f22000c2e1500 */
[----:B------:R-:W-:-:S03]  /*4570*/  IMAD.WIDE R8, R25, 0x2, R8 ;  /* 0x0000000219087825 */ /* 0x000fc600078e0208 */
[----:B------:R-:W4:Y:S04]  /*4580*/  LDG.E.EL.U16 R28, desc[UR4][R28.64] ;  /* 0x000000041c1c7981 */ /* 0x000f28000c2e1500 */
[----:B------:R1:W4:Y:S04]  /*4590*/  LDG.E.EL.U16 R8, desc[UR4][R8.64] ;  /* 0x0000000408087981 */ /* 0x000328000c2e1500 */
[----:B------:R-:W4:Y:S04]  /*45a0*/  LDG.E.EL.U16 R32, desc[UR4][R32.64] ;  /* 0x0000000420207981 */ /* 0x000f28000c2e1500 */
[----:B------:R-:W4:Y:S04]  /*45b0*/  LDG.E.EL.U16 R10, desc[UR4][R20.64+0x2402] ;  /* 0x00240204140a7981 */ /* 0x000f28000c2e1500 */
[----:B------:R-:W4:Y:S01]  /*45c0*/  LDG.E.EL.U16 R5, desc[UR4][R20.64+0x2400] ;  /* 0x0024000414057981 */ /* 0x000f22000c2e1500 */
[----:B------:R-:W-:-:S02]  /*45d0*/  IADD.64 R2, R2, 0x1000 ;  /* 0x0000100002027835 */ /* 0x000fc400078e0200 */
[----:B------:R-:W-:Y:S01]  /*45e0*/  BAR.SYNC.DEFER_BLOCKING 0x0 ;  /* 0x0000000000007b1d */ /* 0x000fe20000010000 */
[----:B--2---:R-:W-:Y:S02]  /*45f0*/  HADD2.F32 R4, -RZ, R4.H0_H0 ;  /* 0x20000004ff047230 */ /* 0x004fe40000004100 */
[----:B---3--:R-:W-:-:S03]  /*4600*/  HADD2.F32 R12, -RZ, R12.H0_H0 ;  /* 0x2000000cff0c7230 */ /* 0x008fc60000004100 */
[----:B------:R-:W-:Y:S02]  /*4610*/  FMUL R13, R4, UR7 ;  /* 0x00000007040d7c20 */ /* 0x000fe40008400000 */
[----:B0-----:R-:W-:Y:S01]  /*4620*/  FMUL R15, R12, UR7 ;  /* 0x000000070c0f7c20 */ /* 0x001fe20008400000 */
[----:B-----5:R-:W-:Y:S02]  /*4630*/  HADD2.F32 R26, -RZ, R26.H0_H0 ;  /* 0x2000001aff1a7230 */ /* 0x020fe40000004100 */
[----:B----4-:R-:W-:Y:S02]  /*4640*/  HADD2.F32 R6, -RZ, R6.H0_H0 ;  /* 0x20000006ff067230 */ /* 0x010fe40000004100 */
[----:B------:R-:W-:Y:S02]  /*4650*/  HADD2.F32 R36, -RZ, R36.H0_H0 ;  /* 0x20000024ff247230 */ /* 0x000fe40000004100 */
[----:B------:R-:W-:Y:S02]  /*4660*/  HADD2.F32 R14, -RZ, R14.H0_H0 ;  /* 0x2000000eff0e7230 */ /* 0x000fe40000004100 */
[----:B-1----:R-:W-:Y:S01]  /*4670*/  FMUL R9, R26, UR7 ;  /* 0x000000071a097c20 */ /* 0x002fe20008400000 */
[----:B------:R-:W-:-:S02]  /*4680*/  HADD2.F32 R35, -RZ, R35.H0_H0 ;  /* 0x20000023ff237230 */ /* 0x000fc40000004100 */
[----:B------:R-:W-:Y:S01]  /*4690*/  FMUL R6, R6, UR7 ;  /* 0x0000000706067c20 */ /* 0x000fe20008400000 */
[----:B------:R-:W-:Y:S02]  /*46a0*/  HADD2.F32 R34, -RZ, R34.H0_H0 ;  /* 0x20000022ff227230 */ /* 0x000fe40000004100 */
[----:B------:R-:W-:Y:S01]  /*46b0*/  FMUL R36, R36, R13 ;  /* 0x0000000d24247220 */ /* 0x000fe20000400000 */
[----:B------:R-:W-:Y:S01]  /*46c0*/  FMUL R14, R14, R15 ;  /* 0x0000000f0e0e7220 */ /* 0x000fe20000400000 */
[----:B------:R-:W-:Y:S01]  /*46d0*/  FMUL R35, R35, R6 ;  /* 0x0000000623237220 */ /* 0x000fe20000400000 */
[----:B------:R-:W-:Y:S01]  /*46e0*/  FMUL R9, R34, R9 ;  /* 0x0000000922097220 */ /* 0x000fe20000400000 */
[C---:B------:R-:W-:Y:S01]  /*46f0*/  FMUL R13, R37.reuse, R36 ;  /* 0x00000024250d7220 */ /* 0x040fe20000400000 */
[----:B------:R-:W-:-:S03]  /*4700*/  FMUL R14, R37, R14 ;  /* 0x0000000e250e7220 */ /* 0x000fc60000400000 */
[C---:B------:R-:W-:Y:S01]  /*4710*/  FFMA R9, R16.reuse, R9, R13 ;  /* 0x0000000910097223 */ /* 0x040fe2000000000d */
[----:B------:R-:W-:-:S05]  /*4720*/  FFMA R14, R16, R35, R14 ;  /* 0x00000023100e7223 */ /* 0x000fca000000000e */
[----:B------:R-:W-:-:S04]  /*4730*/  F2FP.F16.F32.PACK_AB R9, R14, R9 ;  /* 0x000000090e09723e */ /* 0x000fc800000000ff */
[----:B------:R-:W-:Y:S01]  /*4740*/  PRMT R12, R9, 0x7632, R12 ;  /* 0x00007632090c7816 */ /* 0x000fe2000000000c */
[----:B------:R0:W-:Y:S04]  /*4750*/  STS.U16 [R24], R9 ;  /* 0x0000000918007388 */ /* 0x0001e80000000400 */
[----:B------:R-:W-:Y:S01]  /*4760*/  STS.U16 [R24+0x200], R12 ;  /* 0x0002000c18007388 */ /* 0x000fe20000000400 */
[----:B------:R-:W-:Y:S01]  /*4770*/  BAR.SYNC.DEFER_BLOCKING 0x0 ;  /* 0x0000000000007b1d */ /* 0x000fe20000010000 */
[----:B------:R-:W-:Y:S02]  /*4780*/  HADD2.F32 R8, -RZ, R8.H0_H0 ;  /* 0x20000008ff087230 */ /* 0x000fe40000004100 */
[----:B------:R-:W-:Y:S02]  /*4790*/  HADD2.F32 R30, -RZ, R30.H0_H0 ;  /* 0x2000001eff1e7230 */ /* 0x000fe40000004100 */
[----:B------:R-:W-:-:S02]  /*47a0*/  HADD2.F32 R11, -RZ, R11.H0_H0 ;  /* 0x2000000bff0b7230 */ /* 0x000fc40000004100 */
[----:B------:R-:W-:Y:S01]  /*47b0*/  FMUL R8, R8, UR8 ;  /* 0x0000000808087c20 */ /* 0x000fe20008400000 */
[----:B------:R-:W1:Y:S01]  /*47c0*/  LDS R4, [R0] ;  /* 0x0000000000047984 */ /* 0x000e620000000800 */
[----:B------:R-:W-:Y:S02]  /*47d0*/  HADD2.F32 R7, -RZ, R7.H0_H0 ;  /* 0x20000007ff077230 */ /* 0x000fe40000004100 */
[----:B------:R-:W-:Y:S01]  /*47e0*/  FMUL R30, R30, UR8 ;  /* 0x000000081e1e7c20 */ /* 0x000fe20008400000 */
[----:B------:R-:W-:-:S03]  /*47f0*/  FMUL R8, R11, R8 ;  /* 0x000000080b087220 */ /* 0x000fc60000400000 */
[----:B------:R-:W-:Y:S01]  /*4800*/  FMUL R7, R7, R30 ;  /* 0x0000001e07077220 */ /* 0x000fe20000400000 */
[----:B------:R-:W-:-:S04]  /*4810*/  FMUL R8, R37, R8 ;  /* 0x0000000825087220 */ /* 0x000fc80000400000 */
[----:B------:R-:W-:Y:S01]  /*4820*/  FFMA R8, R16, R7, R8 ;  /* 0x0000000710087223 */ /* 0x000fe20000000008 */
[----:B------:R-:W-:Y:S01]  /*4830*/  IADD3 R7, PT, PT, R2, 0x200, RZ ;  /* 0x0000020002077810 */ /* 0x000fe20007ffe0ff */
[----:B------:R-:W-:Y:S01]  /*4840*/  MOV R2, 0x2 ;  /* 0x0000000200027802 */ /* 0x000fe20000000f00 */
[----:B------:R-:W-:-:S04]  /*4850*/  HADD2.F32 R28, -RZ, R28.H0_H0 ;  /* 0x2000001cff1c7230 */ /* 0x000fc80000004100 */
[----:B------:R-:W-:-:S04]  /*4860*/  IMAD.WIDE R2, R7, R2, UR14 ;  /* 0x0000000e07027e25 */ /* 0x000fc8000f8e0202 */
[----:B0-----:R-:W-:Y:S01]  /*4870*/  FMUL R9, R28, UR8 ;  /* 0x000000081c097c20 */ /* 0x001fe20008400000 */
[----:B------:R-:W-:Y:S02]  /*4880*/  HADD2.F32 R32, -RZ, R32.H0_H0 ;  /* 0x20000020ff207230 */ /* 0x000fe40000004100 */
[----:B------:R-:W-:Y:S02]  /*4890*/  HADD2.F32 R10, -RZ, R10.H0_H0 ;  /* 0x2000000aff0a7230 */ /* 0x000fe40000004100 */
[----:B------:R-:W-:Y:S02]  /*48a0*/  HADD2.F32 R5, -RZ, R5.H0_H0 ;  /* 0x20000005ff057230 */ /* 0x000fe40000004100 */
[----:B------:R-:W-:Y:S01]  /*48b0*/  FMUL R32, R32, UR8 ;  /* 0x0000000820207c20 */ /* 0x000fe20008400000 */
[----:B------:R-:W-:-:S03]  /*48c0*/  FMUL R10, R10, R9 ;  /* 0x000000090a0a7220 */ /* 0x000fc60000400000 */
[----:B------:R-:W-:Y:S01]  /*48d0*/  FMUL R5, R5, R32 ;  /* 0x0000002005057220 */ /* 0x000fe20000400000 */
[----:B------:R-:W-:Y:S01]  /*48e0*/  FMUL R9, R37, R10 ;  /* 0x0000000a25097220 */ /* 0x000fe20000400000 */
[----:B-1----:R-:W-:Y:S03]  /*48f0*/  STG.E desc[UR10][R2.64], R4 ;  /* 0x0000000402007986 */ /* 0x002fe6000c10190a */
[----:B------:R-:W-:-:S05]  /*4900*/  FFMA R5, R16, R5, R9 ;  /* 0x0000000510057223 */ /* 0x000fca0000000009 */
[----:B------:R-:W-:-:S04]  /*4910*/  F2FP.F16.F32.PACK_AB R5, R8, R5 ;  /* 0x000000050805723e */ /* 0x000fc800000000ff */
[C---:B------:R-:W-:Y:S01]  /*4920*/  PRMT R12, R5.reuse, 0x7610, R12 ;  /* 0x00007610050c7816 */ /* 0x040fe2000000000c */
[----:B------:R-:W-:Y:S01]  /*4930*/  BAR.SYNC.DEFER_BLOCKING 0x0 ;  /* 0x0000000000007b1d */ /* 0x000fe20000010000 */
[----:B------:R-:W-:-:S05]  /*4940*/  PRMT R6, R5, 0x7632, R6 ;  /* 0x0000763205067816 */ /* 0x000fca0000000006 */
[----:B------:R-:W-:Y:S04]  /*4950*/  STS.U16 [R24], R12 ;  /* 0x0000000c18007388 */ /* 0x000fe80000000400 */
[----:B------:R-:W-:Y:S01]  /*4960*/  STS.U16 [R24+0x200], R6 ;  /* 0x0002000618007388 */ /* 0x000fe20000000400 */
[----:B------:R-:W-:Y:S06]  /*4970*/  BAR.SYNC.DEFER_BLOCKING 0x0 ;  /* 0x0000000000007b1d */ /* 0x000fec0000010000 */
[----:B------:R-:W0:Y:S01]  /*4980*/  LDS R5, [R0] ;  /* 0x0000000000057984 */ /* 0x000e220000000800 */
[----:B------:R-:W-:-:S05]  /*4990*/  IMAD.WIDE R22, R7, 0x2, R22 ;  /* 0x0000000207167825 */ /* 0x000fca00078e0216 */
[----:B0-----:R-:W-:Y:S01]  /*49a0*/  STG.E desc[UR10][R22.64], R5 ;  /* 0x0000000516007986 */ /* 0x001fe2000c10190a */
[----:B------:R-:W-:Y:S05]  /*49b0*/  EXIT ;  /* 0x000000000000794d */ /* 0x000fea0003800000 */
.L_x_0:
[----:B------:R-:W-:-:S00]  /*49c0*/  BRA `(.L_x_0) ;  /* 0xfffffffc00fc7947 */ /* 0x000fc0000383ffff */
[----:B------:R-:W-:-:S00]  /*49d0*/  NOP ;  /* 0x0000000000007918 */ /* 0x000fc00000000000 */
        /* <DEDUP_REMOVED lines=10> */
.L_x_1:


//--------------------- .nv.global.init           --------------------------
	.section	.nv.global.init,"aw",@progbits
.nv.global.init:
	.type		_$_str,@object
	.size		_$_str,(.L_0 - _$_str)
_$_str:
        /*0000*/ 	.byte	0x5f, 0x5f, 0x43, 0x55, 0x44, 0x41, 0x5f, 0x46, 0x54, 0x5a, 0x00
.L_0:


//--------------------- .nv.shared.triton_red_fused__to_copy_mean_pow_3 --------------------------
	.section	.nv.shared.triton_red_fused__to_copy_mean_pow_3,"aw",@nobits
	.sectionflags	@""
	.align	16
	.zero		1024


//--------------------- .nv.shared.reserved.0     --------------------------
	.section	.nv.shared.reserved.0,"aw",@nobits
	.weak		__nv_reservedSMEM_offset_0_alias
	.size		__nv_reservedSMEM_offset_0_alias, 0, 64
	.other		__nv_reservedSMEM_offset_0_alias,@"STO_CUDA_RESERVED_SHARED STV_DEFAULT"
__nv_reservedSMEM_offset_0_alias:
	.zero		0
	.zero		64


//--------------------- .nv.constant0.triton_red_fused__to_copy_mean_pow_3 --------------------------
	.section	.nv.constant0.triton_red_fused__to_copy_mean_pow_3,"a",@progbits
	.sectionflags	@""
	.align	4
.nv.constant0.triton_red_fused__to_copy_mean_pow_3:
	.zero		968


//--------------------- SYMBOLS --------------------------

	.type		.nv.reservedSmem.offset0,@object
	.size		.nv.reservedSmem.offset0,0x4
	.type		.nv.reservedSmem.cap,@object
	.size		.nv.reservedSmem.cap,0x4
